//
// Generated by NVIDIA NVVM Compiler
//
// Compiler Build ID: CL-36424714
// Cuda compilation tools, release 13.0, V13.0.88
// Based on NVVM 20.0.0
//

.version 9.0
.target sm_100
.address_size 64

	// .globl	_Z16_rhsCdgmmBatchediiiP6float2Pf

.visible .entry _Z16_rhsCdgmmBatchediiiP6float2Pf(
	.param .u32 _Z16_rhsCdgmmBatchediiiP6float2Pf_param_0,
	.param .u32 _Z16_rhsCdgmmBatchediiiP6float2Pf_param_1,
	.param .u32 _Z16_rhsCdgmmBatchediiiP6float2Pf_param_2,
	.param .u64 .ptr .align 1 _Z16_rhsCdgmmBatchediiiP6float2Pf_param_3,
	.param .u64 .ptr .align 1 _Z16_rhsCdgmmBatchediiiP6float2Pf_param_4
)
{
	.reg .pred 	%p<6>;
	.reg .b32 	%r<18>;
	.reg .b32 	%f<6>;
	.reg .b64 	%rd<9>;

	ld.param.u32 	%r4, [_Z16_rhsCdgmmBatchediiiP6float2Pf_param_0];
	ld.param.u32 	%r5, [_Z16_rhsCdgmmBatchediiiP6float2Pf_param_1];
	ld.param.u32 	%r6, [_Z16_rhsCdgmmBatchediiiP6float2Pf_param_2];
	ld.param.u64 	%rd1, [_Z16_rhsCdgmmBatchediiiP6float2Pf_param_3];
	ld.param.u64 	%rd2, [_Z16_rhsCdgmmBatchediiiP6float2Pf_param_4];
	mov.u32 	%r7, %ctaid.x;
	mov.u32 	%r8, %ntid.x;
	mov.u32 	%r9, %tid.x;
	mad.lo.s32 	%r1, %r7, %r8, %r9;
	mov.u32 	%r10, %ctaid.y;
	mov.u32 	%r11, %ntid.y;
	mov.u32 	%r12, %tid.y;
	mad.lo.s32 	%r2, %r10, %r11, %r12;
	mov.u32 	%r13, %ctaid.z;
	mov.u32 	%r14, %ntid.z;
	mov.u32 	%r15, %tid.z;
	mad.lo.s32 	%r3, %r13, %r14, %r15;
	setp.ge.s32 	%p1, %r3, %r6;
	setp.ge.s32 	%p2, %r1, %r4;
	or.pred  	%p3, %p2, %p1;
	setp.ge.s32 	%p4, %r2, %r5;
	or.pred  	%p5, %p4, %p3;
	@%p5 bra 	$L__BB0_2;
	cvta.to.global.u64 	%rd3, %rd2;
	cvta.to.global.u64 	%rd4, %rd1;
	mad.lo.s32 	%r16, %r5, %r3, %r2;
	mad.lo.s32 	%r17, %r16, %r4, %r1;
	mul.wide.u32 	%rd5, %r16, 4;
	add.s64 	%rd6, %rd3, %rd5;
	ld.global.f32 	%f1, [%rd6];
	mul.wide.s32 	%rd7, %r17, 8;
	add.s64 	%rd8, %rd4, %rd7;
	ld.global.v2.f32 	{%f2, %f3}, [%rd8];
	mul.f32 	%f4, %f1, %f2;
	mul.f32 	%f5, %f1, %f3;
	st.global.v2.f32 	[%rd8], {%f4, %f5};
$L__BB0_2:
	ret;

}
	// .globl	_Z10_dwt3_axisP6float2S0_PjS1_jjPfS2_Pi
.visible .entry _Z10_dwt3_axisP6float2S0_PjS1_jjPfS2_Pi(
	.param .u64 .ptr .align 1 _Z10_dwt3_axisP6float2S0_PjS1_jjPfS2_Pi_param_0,
	.param .u64 .ptr .align 1 _Z10_dwt3_axisP6float2S0_PjS1_jjPfS2_Pi_param_1,
	.param .u64 .ptr .align 1 _Z10_dwt3_axisP6float2S0_PjS1_jjPfS2_Pi_param_2,
	.param .u64 .ptr .align 1 _Z10_dwt3_axisP6float2S0_PjS1_jjPfS2_Pi_param_3,
	.param .u32 _Z10_dwt3_axisP6float2S0_PjS1_jjPfS2_Pi_param_4,
	.param .u32 _Z10_dwt3_axisP6float2S0_PjS1_jjPfS2_Pi_param_5,
	.param .u64 .ptr .align 1 _Z10_dwt3_axisP6float2S0_PjS1_jjPfS2_Pi_param_6,
	.param .u64 .ptr .align 1 _Z10_dwt3_axisP6float2S0_PjS1_jjPfS2_Pi_param_7,
	.param .u64 .ptr .align 1 _Z10_dwt3_axisP6float2S0_PjS1_jjPfS2_Pi_param_8
)
{
	.reg .pred 	%p<19>;
	.reg .b32 	%r<190>;
	.reg .b32 	%f<76>;
	.reg .b64 	%rd<34>;

	ld.param.u64 	%rd10, [_Z10_dwt3_axisP6float2S0_PjS1_jjPfS2_Pi_param_0];
	ld.param.u64 	%rd11, [_Z10_dwt3_axisP6float2S0_PjS1_jjPfS2_Pi_param_2];
	ld.param.u64 	%rd12, [_Z10_dwt3_axisP6float2S0_PjS1_jjPfS2_Pi_param_3];
	ld.param.u32 	%r56, [_Z10_dwt3_axisP6float2S0_PjS1_jjPfS2_Pi_param_4];
	ld.param.u32 	%r57, [_Z10_dwt3_axisP6float2S0_PjS1_jjPfS2_Pi_param_5];
	ld.param.u64 	%rd13, [_Z10_dwt3_axisP6float2S0_PjS1_jjPfS2_Pi_param_6];
	ld.param.u64 	%rd14, [_Z10_dwt3_axisP6float2S0_PjS1_jjPfS2_Pi_param_7];
	ld.param.u64 	%rd9, [_Z10_dwt3_axisP6float2S0_PjS1_jjPfS2_Pi_param_8];
	cvta.to.global.u64 	%rd1, %rd10;
	cvta.to.global.u64 	%rd2, %rd14;
	cvta.to.global.u64 	%rd3, %rd13;
	cvta.to.global.u64 	%rd4, %rd12;
	cvta.to.global.u64 	%rd5, %rd11;
	mov.u32 	%r58, %ctaid.x;
	mov.u32 	%r59, %ntid.x;
	mov.u32 	%r60, %tid.x;
	mad.lo.s32 	%r180, %r58, %r59, %r60;
	mov.u32 	%r61, %ctaid.y;
	mov.u32 	%r62, %ntid.y;
	mov.u32 	%r63, %tid.y;
	mad.lo.s32 	%r2, %r61, %r62, %r63;
	setp.eq.s32 	%p1, %r56, 1;
	@%p1 bra 	$L__BB1_3;
	setp.ne.s32 	%p2, %r56, 0;
	@%p2 bra 	$L__BB1_4;
	ld.global.u32 	%r66, [%rd5+4];
	ld.global.u32 	%r67, [%rd5+8];
	mul.lo.s32 	%r175, %r67, %r66;
	bra.uni 	$L__BB1_5;
$L__BB1_3:
	ld.global.u32 	%r64, [%rd5];
	ld.global.u32 	%r65, [%rd5+8];
	mul.lo.s32 	%r175, %r65, %r64;
	bra.uni 	$L__BB1_5;
$L__BB1_4:
	ld.global.u32 	%r68, [%rd5];
	ld.global.u32 	%r69, [%rd5+4];
	mul.lo.s32 	%r175, %r69, %r68;
$L__BB1_5:
	mul.wide.u32 	%rd15, %r56, 4;
	add.s64 	%rd16, %rd5, %rd15;
	ld.global.u32 	%r7, [%rd16];
	add.s32 	%r182, %r57, -1;
	add.s32 	%r70, %r182, %r7;
	shr.u32 	%r71, %r70, 31;
	add.s32 	%r72, %r70, %r71;
	shr.s32 	%r9, %r72, 1;
	setp.ge.s32 	%p3, %r2, %r9;
	setp.ge.u32 	%p4, %r180, %r175;
	or.pred  	%p5, %p3, %p4;
	@%p5 bra 	$L__BB1_27;
	setp.eq.s32 	%p6, %r56, 0;
	@%p6 bra 	$L__BB1_10;
	setp.ne.s32 	%p7, %r56, 1;
	@%p7 bra 	$L__BB1_9;
	ld.global.u32 	%r176, [%rd5];
	ld.global.u32 	%r179, [%rd4];
	rem.u32 	%r73, %r180, %r176;
	sub.s32 	%r74, %r180, %r73;
	ld.global.u32 	%r75, [%rd5+4];
	mad.lo.s32 	%r177, %r74, %r75, %r73;
	rem.u32 	%r76, %r180, %r179;
	sub.s32 	%r77, %r180, %r76;
	ld.global.u32 	%r78, [%rd4+4];
	mad.lo.s32 	%r180, %r77, %r78, %r76;
	mov.u32 	%r178, %r176;
	bra.uni 	$L__BB1_11;
$L__BB1_9:
	ld.global.u32 	%r176, [%rd5];
	ld.global.u32 	%r81, [%rd5+4];
	mul.lo.s32 	%r178, %r81, %r176;
	ld.global.u32 	%r82, [%rd4];
	ld.global.u32 	%r83, [%rd4+4];
	mul.lo.s32 	%r179, %r83, %r82;
	mov.u32 	%r177, %r180;
	bra.uni 	$L__BB1_11;
$L__BB1_10:
	ld.global.u32 	%r176, [%rd5];
	mul.lo.s32 	%r177, %r176, %r180;
	ld.global.u32 	%r80, [%rd4];
	mul.lo.s32 	%r180, %r80, %r180;
	mov.b32 	%r178, 1;
	mov.u32 	%r179, %r178;
$L__BB1_11:
	setp.lt.s32 	%p8, %r57, 1;
	mov.f32 	%f67, 0f00000000;
	mov.f32 	%f66, %f67;
	mov.f32 	%f65, %f67;
	mov.f32 	%f64, %f67;
	@%p8 bra 	$L__BB1_26;
	cvta.to.global.u64 	%rd17, %rd9;
	shl.b32 	%r25, %r2, 1;
	sub.s32 	%r85, %r25, %r57;
	add.s32 	%r26, %r85, 1;
	ld.global.u32 	%r27, [%rd5+4];
	ld.global.u32 	%r28, [%rd17];
	ld.global.u32 	%r29, [%rd17+4];
	ld.global.u32 	%r30, [%rd17+8];
	setp.eq.s32 	%p9, %r57, 1;
	mov.b32 	%r188, 0;
	mov.f32 	%f64, 0f00000000;
	mov.f32 	%f65, %f64;
	mov.f32 	%f66, %f64;
	mov.f32 	%f67, %f64;
	@%p9 bra 	$L__BB1_21;
	sub.s32 	%r184, %r57, %r25;
	shl.b32 	%r86, %r7, 1;
	add.s32 	%r87, %r57, %r86;
	sub.s32 	%r183, %r87, %r25;
	and.b32  	%r88, %r57, 2147483646;
	neg.s32 	%r181, %r88;
	mov.f32 	%f64, 0f00000000;
	mov.u32 	%r185, %r26;
$L__BB1_14:
	add.s32 	%r39, %r185, 2;
	setp.gt.s32 	%p10, %r185, -2;
	@%p10 bra 	$L__BB1_16;
	add.s32 	%r186, %r184, -3;
	bra.uni 	$L__BB1_17;
$L__BB1_16:
	add.s32 	%r89, %r185, 1;
	setp.lt.s32 	%p11, %r89, %r7;
	add.s32 	%r90, %r183, -3;
	selp.b32 	%r186, %r89, %r90, %p11;
$L__BB1_17:
	mul.wide.s32 	%rd18, %r182, 4;
	add.s64 	%rd6, %rd2, %rd18;
	add.s64 	%rd7, %rd3, %rd18;
	mad.lo.s32 	%r91, %r186, %r178, %r177;
	div.u32 	%r92, %r91, %r176;
	mul.lo.s32 	%r93, %r92, %r176;
	sub.s32 	%r94, %r91, %r93;
	div.u32 	%r95, %r92, %r27;
	mul.lo.s32 	%r96, %r95, %r27;
	sub.s32 	%r97, %r92, %r96;
	add.s32 	%r98, %r28, %r94;
	rem.s32 	%r99, %r98, %r176;
	shr.s32 	%r100, %r99, 31;
	and.b32  	%r101, %r100, %r176;
	add.s32 	%r102, %r101, %r99;
	add.s32 	%r103, %r29, %r97;
	rem.s32 	%r104, %r103, %r176;
	shr.s32 	%r105, %r104, 31;
	and.b32  	%r106, %r105, %r176;
	add.s32 	%r107, %r106, %r104;
	add.s32 	%r108, %r30, %r95;
	rem.s32 	%r109, %r108, %r176;
	shr.s32 	%r110, %r109, 31;
	and.b32  	%r111, %r110, %r176;
	add.s32 	%r112, %r111, %r109;
	mad.lo.s32 	%r113, %r112, %r27, %r107;
	mad.lo.s32 	%r114, %r113, %r176, %r102;
	ld.global.f32 	%f33, [%rd7];
	ld.global.f32 	%f34, [%rd6];
	mul.wide.u32 	%rd19, %r114, 8;
	add.s64 	%rd20, %rd1, %rd19;
	ld.global.v2.f32 	{%f35, %f36}, [%rd20];
	fma.rn.f32 	%f37, %f33, %f35, %f64;
	fma.rn.f32 	%f38, %f33, %f36, %f65;
	mul.f32 	%f39, %f36, 0f00000000;
	sub.f32 	%f5, %f37, %f39;
	fma.rn.f32 	%f6, %f35, 0f00000000, %f38;
	fma.rn.f32 	%f40, %f34, %f35, %f66;
	fma.rn.f32 	%f41, %f34, %f36, %f67;
	sub.f32 	%f7, %f40, %f39;
	fma.rn.f32 	%f8, %f35, 0f00000000, %f41;
	add.s32 	%r115, %r185, 1;
	setp.lt.s32 	%p12, %r115, -1;
	@%p12 bra 	$L__BB1_19;
	setp.lt.s32 	%p13, %r39, %r7;
	add.s32 	%r116, %r183, -4;
	selp.b32 	%r187, %r39, %r116, %p13;
	bra.uni 	$L__BB1_20;
$L__BB1_19:
	add.s32 	%r187, %r184, -4;
$L__BB1_20:
	and.b32  	%r188, %r57, 2147483646;
	mad.lo.s32 	%r117, %r187, %r178, %r177;
	div.u32 	%r118, %r117, %r176;
	mul.lo.s32 	%r119, %r118, %r176;
	sub.s32 	%r120, %r117, %r119;
	div.u32 	%r121, %r118, %r27;
	mul.lo.s32 	%r122, %r121, %r27;
	sub.s32 	%r123, %r118, %r122;
	add.s32 	%r124, %r28, %r120;
	rem.s32 	%r125, %r124, %r176;
	shr.s32 	%r126, %r125, 31;
	and.b32  	%r127, %r126, %r176;
	add.s32 	%r128, %r127, %r125;
	add.s32 	%r129, %r29, %r123;
	rem.s32 	%r130, %r129, %r176;
	shr.s32 	%r131, %r130, 31;
	and.b32  	%r132, %r131, %r176;
	add.s32 	%r133, %r132, %r130;
	add.s32 	%r134, %r30, %r121;
	rem.s32 	%r135, %r134, %r176;
	shr.s32 	%r136, %r135, 31;
	and.b32  	%r137, %r136, %r176;
	add.s32 	%r138, %r137, %r135;
	mad.lo.s32 	%r139, %r138, %r27, %r133;
	mad.lo.s32 	%r140, %r139, %r176, %r128;
	ld.global.f32 	%f42, [%rd7+-4];
	ld.global.f32 	%f43, [%rd6+-4];
	mul.wide.u32 	%rd21, %r140, 8;
	add.s64 	%rd22, %rd1, %rd21;
	ld.global.v2.f32 	{%f44, %f45}, [%rd22];
	fma.rn.f32 	%f46, %f42, %f44, %f5;
	fma.rn.f32 	%f47, %f42, %f45, %f6;
	mul.f32 	%f48, %f45, 0f00000000;
	sub.f32 	%f64, %f46, %f48;
	fma.rn.f32 	%f65, %f44, 0f00000000, %f47;
	fma.rn.f32 	%f49, %f43, %f44, %f7;
	fma.rn.f32 	%f50, %f43, %f45, %f8;
	sub.f32 	%f66, %f49, %f48;
	fma.rn.f32 	%f67, %f44, 0f00000000, %f50;
	add.s32 	%r184, %r184, -2;
	add.s32 	%r183, %r183, -2;
	add.s32 	%r182, %r182, -2;
	add.s32 	%r181, %r181, 2;
	setp.ne.s32 	%p14, %r181, 0;
	mov.u32 	%r185, %r39;
	@%p14 bra 	$L__BB1_14;
$L__BB1_21:
	and.b32  	%r141, %r57, 1;
	setp.eq.b32 	%p15, %r141, 1;
	not.pred 	%p16, %p15;
	@%p16 bra 	$L__BB1_26;
	add.s32 	%r52, %r26, %r188;
	setp.lt.s32 	%p17, %r52, -1;
	@%p17 bra 	$L__BB1_24;
	add.s32 	%r142, %r52, 1;
	setp.lt.s32 	%p18, %r142, %r7;
	shl.b32 	%r143, %r7, 1;
	sub.s32 	%r144, %r143, %r52;
	add.s32 	%r145, %r144, -2;
	selp.b32 	%r189, %r142, %r145, %p18;
	bra.uni 	$L__BB1_25;
$L__BB1_24:
	sub.s32 	%r189, -2, %r52;
$L__BB1_25:
	not.b32 	%r146, %r188;
	add.s32 	%r147, %r57, %r146;
	mad.lo.s32 	%r148, %r189, %r178, %r177;
	div.u32 	%r149, %r148, %r176;
	mul.lo.s32 	%r150, %r149, %r176;
	sub.s32 	%r151, %r148, %r150;
	div.u32 	%r152, %r149, %r27;
	mul.lo.s32 	%r153, %r152, %r27;
	sub.s32 	%r154, %r149, %r153;
	add.s32 	%r155, %r28, %r151;
	rem.s32 	%r156, %r155, %r176;
	shr.s32 	%r157, %r156, 31;
	and.b32  	%r158, %r157, %r176;
	add.s32 	%r159, %r158, %r156;
	add.s32 	%r160, %r29, %r154;
	rem.s32 	%r161, %r160, %r176;
	shr.s32 	%r162, %r161, 31;
	and.b32  	%r163, %r162, %r176;
	add.s32 	%r164, %r163, %r161;
	add.s32 	%r165, %r30, %r152;
	rem.s32 	%r166, %r165, %r176;
	shr.s32 	%r167, %r166, 31;
	and.b32  	%r168, %r167, %r176;
	add.s32 	%r169, %r168, %r166;
	mad.lo.s32 	%r170, %r169, %r27, %r164;
	mad.lo.s32 	%r171, %r170, %r176, %r159;
	mul.wide.s32 	%rd23, %r147, 4;
	add.s64 	%rd24, %rd3, %rd23;
	ld.global.f32 	%f51, [%rd24];
	add.s64 	%rd25, %rd2, %rd23;
	ld.global.f32 	%f52, [%rd25];
	mul.wide.u32 	%rd26, %r171, 8;
	add.s64 	%rd27, %rd1, %rd26;
	ld.global.v2.f32 	{%f53, %f54}, [%rd27];
	fma.rn.f32 	%f55, %f51, %f53, %f64;
	fma.rn.f32 	%f56, %f51, %f54, %f65;
	mul.f32 	%f57, %f54, 0f00000000;
	sub.f32 	%f64, %f55, %f57;
	fma.rn.f32 	%f65, %f53, 0f00000000, %f56;
	fma.rn.f32 	%f58, %f52, %f53, %f66;
	fma.rn.f32 	%f59, %f52, %f54, %f67;
	sub.f32 	%f66, %f58, %f57;
	fma.rn.f32 	%f67, %f53, 0f00000000, %f59;
$L__BB1_26:
	ld.param.u64 	%rd33, [_Z10_dwt3_axisP6float2S0_PjS1_jjPfS2_Pi_param_1];
	cvta.to.global.u64 	%rd28, %rd33;
	mad.lo.s32 	%r172, %r179, %r2, %r180;
	add.s32 	%r173, %r9, %r2;
	mad.lo.s32 	%r174, %r179, %r173, %r180;
	mul.wide.u32 	%rd29, %r172, 8;
	add.s64 	%rd30, %rd28, %rd29;
	st.global.v2.f32 	[%rd30], {%f64, %f65};
	mul.wide.u32 	%rd31, %r174, 8;
	add.s64 	%rd32, %rd28, %rd31;
	st.global.v2.f32 	[%rd32], {%f66, %f67};
$L__BB1_27:
	ret;

}
	// .globl	_Z11_idwt3_axisP6float2S0_PjS1_jjPfS2_Pi
.visible .entry _Z11_idwt3_axisP6float2S0_PjS1_jjPfS2_Pi(
	.param .u64 .ptr .align 1 _Z11_idwt3_axisP6float2S0_PjS1_jjPfS2_Pi_param_0,
	.param .u64 .ptr .align 1 _Z11_idwt3_axisP6float2S0_PjS1_jjPfS2_Pi_param_1,
	.param .u64 .ptr .align 1 _Z11_idwt3_axisP6float2S0_PjS1_jjPfS2_Pi_param_2,
	.param .u64 .ptr .align 1 _Z11_idwt3_axisP6float2S0_PjS1_jjPfS2_Pi_param_3,
	.param .u32 _Z11_idwt3_axisP6float2S0_PjS1_jjPfS2_Pi_param_4,
	.param .u32 _Z11_idwt3_axisP6float2S0_PjS1_jjPfS2_Pi_param_5,
	.param .u64 .ptr .align 1 _Z11_idwt3_axisP6float2S0_PjS1_jjPfS2_Pi_param_6,
	.param .u64 .ptr .align 1 _Z11_idwt3_axisP6float2S0_PjS1_jjPfS2_Pi_param_7,
	.param .u64 .ptr .align 1 _Z11_idwt3_axisP6float2S0_PjS1_jjPfS2_Pi_param_8
)
{
	.reg .pred 	%p<36>;
	.reg .b32 	%r<153>;
	.reg .b32 	%f<194>;
	.reg .b64 	%rd<72>;

	ld.param.u64 	%rd8, [_Z11_idwt3_axisP6float2S0_PjS1_jjPfS2_Pi_param_1];
	ld.param.u64 	%rd9, [_Z11_idwt3_axisP6float2S0_PjS1_jjPfS2_Pi_param_2];
	ld.param.u64 	%rd10, [_Z11_idwt3_axisP6float2S0_PjS1_jjPfS2_Pi_param_3];
	ld.param.u32 	%r39, [_Z11_idwt3_axisP6float2S0_PjS1_jjPfS2_Pi_param_4];
	ld.param.u32 	%r40, [_Z11_idwt3_axisP6float2S0_PjS1_jjPfS2_Pi_param_5];
	ld.param.u64 	%rd11, [_Z11_idwt3_axisP6float2S0_PjS1_jjPfS2_Pi_param_6];
	ld.param.u64 	%rd12, [_Z11_idwt3_axisP6float2S0_PjS1_jjPfS2_Pi_param_7];
	cvta.to.global.u64 	%rd1, %rd8;
	cvta.to.global.u64 	%rd2, %rd12;
	cvta.to.global.u64 	%rd3, %rd11;
	cvta.to.global.u64 	%rd4, %rd9;
	cvta.to.global.u64 	%rd5, %rd10;
	mov.u32 	%r41, %ctaid.x;
	mov.u32 	%r42, %ntid.x;
	mov.u32 	%r43, %tid.x;
	mad.lo.s32 	%r149, %r41, %r42, %r43;
	mov.u32 	%r44, %ctaid.y;
	mov.u32 	%r45, %ntid.y;
	mov.u32 	%r46, %tid.y;
	mad.lo.s32 	%r2, %r44, %r45, %r46;
	setp.eq.s32 	%p1, %r39, 1;
	@%p1 bra 	$L__BB2_3;
	setp.ne.s32 	%p2, %r39, 0;
	@%p2 bra 	$L__BB2_4;
	ld.global.u32 	%r49, [%rd5+4];
	ld.global.u32 	%r50, [%rd5+8];
	mul.lo.s32 	%r144, %r50, %r49;
	bra.uni 	$L__BB2_5;
$L__BB2_3:
	ld.global.u32 	%r47, [%rd5];
	ld.global.u32 	%r48, [%rd5+8];
	mul.lo.s32 	%r144, %r48, %r47;
	bra.uni 	$L__BB2_5;
$L__BB2_4:
	ld.global.u32 	%r51, [%rd5];
	ld.global.u32 	%r52, [%rd5+4];
	mul.lo.s32 	%r144, %r52, %r51;
$L__BB2_5:
	mul.wide.u32 	%rd13, %r39, 4;
	add.s64 	%rd14, %rd4, %rd13;
	ld.global.u32 	%r53, [%rd14];
	setp.ge.u32 	%p3, %r149, %r144;
	setp.ge.s32 	%p4, %r2, %r53;
	or.pred  	%p5, %p3, %p4;
	@%p5 bra 	$L__BB2_34;
	add.s64 	%rd16, %rd5, %rd13;
	ld.global.u32 	%r55, [%rd16];
	shr.u32 	%r7, %r55, 1;
	and.b32  	%r8, %r55, -2;
	setp.eq.s32 	%p6, %r39, 0;
	@%p6 bra 	$L__BB2_10;
	setp.ne.s32 	%p7, %r39, 1;
	@%p7 bra 	$L__BB2_9;
	ld.global.u32 	%r147, [%rd5];
	ld.global.u32 	%r145, [%rd4];
	rem.u32 	%r56, %r149, %r147;
	sub.s32 	%r57, %r149, %r56;
	ld.global.u32 	%r58, [%rd5+4];
	mad.lo.s32 	%r146, %r57, %r58, %r56;
	rem.u32 	%r59, %r149, %r145;
	sub.s32 	%r60, %r149, %r59;
	ld.global.u32 	%r61, [%rd4+4];
	mad.lo.s32 	%r149, %r60, %r61, %r59;
	mov.u32 	%r148, %r145;
	bra.uni 	$L__BB2_11;
$L__BB2_9:
	ld.global.u32 	%r64, [%rd5];
	ld.global.u32 	%r65, [%rd5+4];
	mul.lo.s32 	%r147, %r65, %r64;
	ld.global.u32 	%r145, [%rd4];
	ld.global.u32 	%r66, [%rd4+4];
	mul.lo.s32 	%r148, %r66, %r145;
	mov.u32 	%r146, %r149;
	bra.uni 	$L__BB2_11;
$L__BB2_10:
	ld.global.u32 	%r63, [%rd5];
	mul.lo.s32 	%r146, %r63, %r149;
	ld.global.u32 	%r145, [%rd4];
	mul.lo.s32 	%r149, %r145, %r149;
	mov.b32 	%r147, 1;
	mov.u32 	%r148, %r147;
$L__BB2_11:
	shl.b32 	%r67, %r40, 1;
	add.s32 	%r68, %r67, -3;
	shr.u32 	%r69, %r68, 31;
	add.s32 	%r70, %r68, %r69;
	shr.s32 	%r71, %r70, 1;
	add.s32 	%r24, %r71, %r2;
	setp.lt.s32 	%p8, %r40, 1;
	mov.f32 	%f172, 0f00000000;
	mov.f32 	%f173, %f172;
	@%p8 bra 	$L__BB2_33;
	and.b32  	%r25, %r40, 3;
	setp.lt.u32 	%p9, %r40, 4;
	mov.f32 	%f173, 0f00000000;
	mov.b32 	%r152, 0;
	mov.f32 	%f172, %f173;
	@%p9 bra 	$L__BB2_23;
	and.b32  	%r152, %r40, 2147483644;
	mov.f32 	%f173, 0f00000000;
	mov.b32 	%r150, 0;
$L__BB2_14:
	.pragma "nounroll";
	sub.s32 	%r28, %r24, %r150;
	setp.ge.s32 	%p10, %r28, %r8;
	and.b32  	%r74, %r28, -2147483647;
	setp.ne.s32 	%p11, %r74, 0;
	or.pred  	%p12, %p11, %p10;
	@%p12 bra 	$L__BB2_16;
	shr.u32 	%r75, %r28, 1;
	add.s32 	%r76, %r75, %r7;
	mad.lo.s32 	%r77, %r75, %r147, %r146;
	mad.lo.s32 	%r78, %r76, %r147, %r146;
	mul.wide.u32 	%rd17, %r150, 4;
	add.s64 	%rd18, %rd3, %rd17;
	ld.global.f32 	%f43, [%rd18];
	add.s64 	%rd19, %rd2, %rd17;
	ld.global.f32 	%f44, [%rd19];
	mul.wide.u32 	%rd20, %r77, 8;
	add.s64 	%rd21, %rd1, %rd20;
	ld.global.v2.f32 	{%f45, %f46}, [%rd21];
	mul.f32 	%f47, %f43, %f45;
	mul.f32 	%f48, %f46, 0f00000000;
	sub.f32 	%f49, %f47, %f48;
	mul.f32 	%f50, %f43, %f46;
	fma.rn.f32 	%f51, %f45, 0f00000000, %f50;
	mul.wide.u32 	%rd22, %r78, 8;
	add.s64 	%rd23, %rd1, %rd22;
	ld.global.v2.f32 	{%f52, %f53}, [%rd23];
	mul.f32 	%f54, %f44, %f52;
	mul.f32 	%f55, %f53, 0f00000000;
	sub.f32 	%f56, %f54, %f55;
	mul.f32 	%f57, %f44, %f53;
	fma.rn.f32 	%f58, %f52, 0f00000000, %f57;
	add.f32 	%f59, %f49, %f56;
	add.f32 	%f60, %f51, %f58;
	add.f32 	%f173, %f173, %f59;
	add.f32 	%f172, %f172, %f60;
$L__BB2_16:
	not.b32 	%r79, %r150;
	add.s32 	%r29, %r24, %r79;
	setp.ge.s32 	%p13, %r29, %r8;
	and.b32  	%r80, %r29, -2147483647;
	setp.ne.s32 	%p14, %r80, 0;
	or.pred  	%p15, %p14, %p13;
	@%p15 bra 	$L__BB2_18;
	shr.u32 	%r81, %r29, 1;
	add.s32 	%r82, %r81, %r7;
	mad.lo.s32 	%r83, %r81, %r147, %r146;
	mad.lo.s32 	%r84, %r82, %r147, %r146;
	mul.wide.u32 	%rd24, %r150, 4;
	add.s64 	%rd25, %rd3, %rd24;
	ld.global.f32 	%f61, [%rd25+4];
	add.s64 	%rd26, %rd2, %rd24;
	ld.global.f32 	%f62, [%rd26+4];
	mul.wide.u32 	%rd27, %r83, 8;
	add.s64 	%rd28, %rd1, %rd27;
	ld.global.v2.f32 	{%f63, %f64}, [%rd28];
	mul.f32 	%f65, %f61, %f63;
	mul.f32 	%f66, %f64, 0f00000000;
	sub.f32 	%f67, %f65, %f66;
	mul.f32 	%f68, %f61, %f64;
	fma.rn.f32 	%f69, %f63, 0f00000000, %f68;
	mul.wide.u32 	%rd29, %r84, 8;
	add.s64 	%rd30, %rd1, %rd29;
	ld.global.v2.f32 	{%f70, %f71}, [%rd30];
	mul.f32 	%f72, %f62, %f70;
	mul.f32 	%f73, %f71, 0f00000000;
	sub.f32 	%f74, %f72, %f73;
	mul.f32 	%f75, %f62, %f71;
	fma.rn.f32 	%f76, %f70, 0f00000000, %f75;
	add.f32 	%f77, %f67, %f74;
	add.f32 	%f78, %f69, %f76;
	add.f32 	%f173, %f173, %f77;
	add.f32 	%f172, %f172, %f78;
$L__BB2_18:
	add.s32 	%r30, %r28, -2;
	setp.ge.s32 	%p16, %r30, %r8;
	and.b32  	%r86, %r30, -2147483647;
	setp.ne.s32 	%p17, %r86, 0;
	or.pred  	%p18, %p17, %p16;
	@%p18 bra 	$L__BB2_20;
	shr.u32 	%r87, %r30, 1;
	add.s32 	%r88, %r87, %r7;
	mad.lo.s32 	%r89, %r87, %r147, %r146;
	mad.lo.s32 	%r90, %r88, %r147, %r146;
	mul.wide.u32 	%rd31, %r150, 4;
	add.s64 	%rd32, %rd3, %rd31;
	ld.global.f32 	%f79, [%rd32+8];
	add.s64 	%rd33, %rd2, %rd31;
	ld.global.f32 	%f80, [%rd33+8];
	mul.wide.u32 	%rd34, %r89, 8;
	add.s64 	%rd35, %rd1, %rd34;
	ld.global.v2.f32 	{%f81, %f82}, [%rd35];
	mul.f32 	%f83, %f79, %f81;
	mul.f32 	%f84, %f82, 0f00000000;
	sub.f32 	%f85, %f83, %f84;
	mul.f32 	%f86, %f79, %f82;
	fma.rn.f32 	%f87, %f81, 0f00000000, %f86;
	mul.wide.u32 	%rd36, %r90, 8;
	add.s64 	%rd37, %rd1, %rd36;
	ld.global.v2.f32 	{%f88, %f89}, [%rd37];
	mul.f32 	%f90, %f80, %f88;
	mul.f32 	%f91, %f89, 0f00000000;
	sub.f32 	%f92, %f90, %f91;
	mul.f32 	%f93, %f80, %f89;
	fma.rn.f32 	%f94, %f88, 0f00000000, %f93;
	add.f32 	%f95, %f85, %f92;
	add.f32 	%f96, %f87, %f94;
	add.f32 	%f173, %f173, %f95;
	add.f32 	%f172, %f172, %f96;
$L__BB2_20:
	add.s32 	%r31, %r28, -3;
	setp.ge.s32 	%p19, %r31, %r8;
	and.b32  	%r92, %r31, -2147483647;
	setp.ne.s32 	%p20, %r92, 0;
	or.pred  	%p21, %p20, %p19;
	@%p21 bra 	$L__BB2_22;
	shr.u32 	%r93, %r31, 1;
	add.s32 	%r94, %r93, %r7;
	mad.lo.s32 	%r95, %r93, %r147, %r146;
	mad.lo.s32 	%r96, %r94, %r147, %r146;
	mul.wide.u32 	%rd38, %r150, 4;
	add.s64 	%rd39, %rd3, %rd38;
	ld.global.f32 	%f97, [%rd39+12];
	add.s64 	%rd40, %rd2, %rd38;
	ld.global.f32 	%f98, [%rd40+12];
	mul.wide.u32 	%rd41, %r95, 8;
	add.s64 	%rd42, %rd1, %rd41;
	ld.global.v2.f32 	{%f99, %f100}, [%rd42];
	mul.f32 	%f101, %f97, %f99;
	mul.f32 	%f102, %f100, 0f00000000;
	sub.f32 	%f103, %f101, %f102;
	mul.f32 	%f104, %f97, %f100;
	fma.rn.f32 	%f105, %f99, 0f00000000, %f104;
	mul.wide.u32 	%rd43, %r96, 8;
	add.s64 	%rd44, %rd1, %rd43;
	ld.global.v2.f32 	{%f106, %f107}, [%rd44];
	mul.f32 	%f108, %f98, %f106;
	mul.f32 	%f109, %f107, 0f00000000;
	sub.f32 	%f110, %f108, %f109;
	mul.f32 	%f111, %f98, %f107;
	fma.rn.f32 	%f112, %f106, 0f00000000, %f111;
	add.f32 	%f113, %f103, %f110;
	add.f32 	%f114, %f105, %f112;
	add.f32 	%f173, %f173, %f113;
	add.f32 	%f172, %f172, %f114;
$L__BB2_22:
	add.s32 	%r150, %r150, 4;
	setp.ne.s32 	%p22, %r150, %r152;
	@%p22 bra 	$L__BB2_14;
$L__BB2_23:
	setp.eq.s32 	%p23, %r25, 0;
	@%p23 bra 	$L__BB2_33;
	setp.eq.s32 	%p24, %r25, 1;
	@%p24 bra 	$L__BB2_30;
	sub.s32 	%r34, %r24, %r152;
	setp.ge.s32 	%p25, %r34, %r8;
	and.b32  	%r98, %r34, -2147483647;
	setp.ne.s32 	%p26, %r98, 0;
	or.pred  	%p27, %p26, %p25;
	@%p27 bra 	$L__BB2_27;
	shr.u32 	%r99, %r34, 1;
	add.s32 	%r100, %r99, %r7;
	mad.lo.s32 	%r101, %r99, %r147, %r146;
	mad.lo.s32 	%r102, %r100, %r147, %r146;
	mul.wide.u32 	%rd45, %r152, 4;
	add.s64 	%rd46, %rd3, %rd45;
	ld.global.f32 	%f116, [%rd46];
	add.s64 	%rd47, %rd2, %rd45;
	ld.global.f32 	%f117, [%rd47];
	mul.wide.u32 	%rd48, %r101, 8;
	add.s64 	%rd49, %rd1, %rd48;
	ld.global.v2.f32 	{%f118, %f119}, [%rd49];
	mul.f32 	%f120, %f116, %f118;
	mul.f32 	%f121, %f119, 0f00000000;
	sub.f32 	%f122, %f120, %f121;
	mul.f32 	%f123, %f116, %f119;
	fma.rn.f32 	%f124, %f118, 0f00000000, %f123;
	mul.wide.u32 	%rd50, %r102, 8;
	add.s64 	%rd51, %rd1, %rd50;
	ld.global.v2.f32 	{%f125, %f126}, [%rd51];
	mul.f32 	%f127, %f117, %f125;
	mul.f32 	%f128, %f126, 0f00000000;
	sub.f32 	%f129, %f127, %f128;
	mul.f32 	%f130, %f117, %f126;
	fma.rn.f32 	%f131, %f125, 0f00000000, %f130;
	add.f32 	%f132, %f122, %f129;
	add.f32 	%f133, %f124, %f131;
	add.f32 	%f173, %f173, %f132;
	add.f32 	%f172, %f172, %f133;
$L__BB2_27:
	not.b32 	%r104, %r152;
	add.s32 	%r35, %r24, %r104;
	setp.ge.s32 	%p28, %r35, %r8;
	and.b32  	%r105, %r35, -2147483647;
	setp.ne.s32 	%p29, %r105, 0;
	or.pred  	%p30, %p29, %p28;
	@%p30 bra 	$L__BB2_29;
	shr.u32 	%r106, %r35, 1;
	add.s32 	%r107, %r106, %r7;
	mad.lo.s32 	%r108, %r106, %r147, %r146;
	mad.lo.s32 	%r109, %r107, %r147, %r146;
	mul.wide.u32 	%rd52, %r152, 4;
	add.s64 	%rd53, %rd3, %rd52;
	ld.global.f32 	%f134, [%rd53+4];
	add.s64 	%rd54, %rd2, %rd52;
	ld.global.f32 	%f135, [%rd54+4];
	mul.wide.u32 	%rd55, %r108, 8;
	add.s64 	%rd56, %rd1, %rd55;
	ld.global.v2.f32 	{%f136, %f137}, [%rd56];
	mul.f32 	%f138, %f134, %f136;
	mul.f32 	%f139, %f137, 0f00000000;
	sub.f32 	%f140, %f138, %f139;
	mul.f32 	%f141, %f134, %f137;
	fma.rn.f32 	%f142, %f136, 0f00000000, %f141;
	mul.wide.u32 	%rd57, %r109, 8;
	add.s64 	%rd58, %rd1, %rd57;
	ld.global.v2.f32 	{%f143, %f144}, [%rd58];
	mul.f32 	%f145, %f135, %f143;
	mul.f32 	%f146, %f144, 0f00000000;
	sub.f32 	%f147, %f145, %f146;
	mul.f32 	%f148, %f135, %f144;
	fma.rn.f32 	%f149, %f143, 0f00000000, %f148;
	add.f32 	%f150, %f140, %f147;
	add.f32 	%f151, %f142, %f149;
	add.f32 	%f173, %f173, %f150;
	add.f32 	%f172, %f172, %f151;
$L__BB2_29:
	add.s32 	%r152, %r152, 2;
$L__BB2_30:
	and.b32  	%r110, %r40, 1;
	setp.eq.b32 	%p31, %r110, 1;
	not.pred 	%p32, %p31;
	@%p32 bra 	$L__BB2_33;
	sub.s32 	%r38, %r24, %r152;
	setp.ge.s32 	%p33, %r38, %r8;
	and.b32  	%r111, %r38, -2147483647;
	setp.ne.s32 	%p34, %r111, 0;
	or.pred  	%p35, %p34, %p33;
	@%p35 bra 	$L__BB2_33;
	shr.u32 	%r112, %r38, 1;
	add.s32 	%r113, %r112, %r7;
	mad.lo.s32 	%r114, %r112, %r147, %r146;
	mad.lo.s32 	%r115, %r113, %r147, %r146;
	mul.wide.u32 	%rd59, %r152, 4;
	add.s64 	%rd60, %rd3, %rd59;
	ld.global.f32 	%f152, [%rd60];
	add.s64 	%rd61, %rd2, %rd59;
	ld.global.f32 	%f153, [%rd61];
	mul.wide.u32 	%rd62, %r114, 8;
	add.s64 	%rd63, %rd1, %rd62;
	ld.global.v2.f32 	{%f154, %f155}, [%rd63];
	mul.f32 	%f156, %f152, %f154;
	mul.f32 	%f157, %f155, 0f00000000;
	sub.f32 	%f158, %f156, %f157;
	mul.f32 	%f159, %f152, %f155;
	fma.rn.f32 	%f160, %f154, 0f00000000, %f159;
	mul.wide.u32 	%rd64, %r115, 8;
	add.s64 	%rd65, %rd1, %rd64;
	ld.global.v2.f32 	{%f161, %f162}, [%rd65];
	mul.f32 	%f163, %f153, %f161;
	mul.f32 	%f164, %f162, 0f00000000;
	sub.f32 	%f165, %f163, %f164;
	mul.f32 	%f166, %f153, %f162;
	fma.rn.f32 	%f167, %f161, 0f00000000, %f166;
	add.f32 	%f168, %f158, %f165;
	add.f32 	%f169, %f160, %f167;
	add.f32 	%f173, %f173, %f168;
	add.f32 	%f172, %f172, %f169;
$L__BB2_33:
	ld.param.u64 	%rd71, [_Z11_idwt3_axisP6float2S0_PjS1_jjPfS2_Pi_param_8];
	ld.param.u64 	%rd70, [_Z11_idwt3_axisP6float2S0_PjS1_jjPfS2_Pi_param_0];
	cvta.to.global.u64 	%rd66, %rd71;
	mad.lo.s32 	%r116, %r148, %r2, %r149;
	ld.global.u32 	%r117, [%rd4+4];
	div.u32 	%r118, %r116, %r145;
	mul.lo.s32 	%r119, %r118, %r145;
	sub.s32 	%r120, %r116, %r119;
	div.u32 	%r121, %r118, %r117;
	mul.lo.s32 	%r122, %r121, %r117;
	sub.s32 	%r123, %r118, %r122;
	ld.global.u32 	%r124, [%rd66];
	add.s32 	%r125, %r124, %r120;
	rem.s32 	%r126, %r125, %r145;
	shr.s32 	%r127, %r126, 31;
	and.b32  	%r128, %r127, %r145;
	add.s32 	%r129, %r128, %r126;
	ld.global.u32 	%r130, [%rd66+4];
	add.s32 	%r131, %r130, %r123;
	rem.s32 	%r132, %r131, %r145;
	shr.s32 	%r133, %r132, 31;
	and.b32  	%r134, %r133, %r145;
	add.s32 	%r135, %r134, %r132;
	ld.global.u32 	%r136, [%rd66+8];
	add.s32 	%r137, %r136, %r121;
	rem.s32 	%r138, %r137, %r145;
	shr.s32 	%r139, %r138, 31;
	and.b32  	%r140, %r139, %r145;
	add.s32 	%r141, %r140, %r138;
	mad.lo.s32 	%r142, %r141, %r117, %r135;
	mad.lo.s32 	%r143, %r142, %r145, %r129;
	cvta.to.global.u64 	%rd67, %rd70;
	mul.wide.u32 	%rd68, %r143, 8;
	add.s64 	%rd69, %rd67, %rd68;
	st.global.v2.f32 	[%rd69], {%f173, %f172};
$L__BB2_34:
	ret;

}


// ===== COMPILED SASS (sm_100) =====

	.target	sm_100

	.elftype	@"ET_EXEC"


//--------------------- .note.nv.tkinfo           --------------------------
	.section	.note.nv.tkinfo,"",@"SHT_NOTE"
	.sectionflags	@"SHF_NOTE_NV_TKINFO"
	.tkinfo
        /*0018*/ 	.word	0x00000002
        /*0030*/ 	.string	""
        /*0030*/ 	.string	"ptxas"
        /*0030*/ 	.string	"Cuda compilation tools, release 13.0, V13.0.88"
        /*0030*/ 	.string	"Build cuda_13.0.r13.0/compiler.36424714_0"
        /*0030*/ 	.string	"-arch sm_100 -m 64 "



//--------------------- .note.nv.cuinfo           --------------------------
	.section	.note.nv.cuinfo,"",@"SHT_NOTE"
	.sectionflags	@"SHF_NOTE_NV_CUINFO"
        /*0018*/ 	.short	0x0002
        /*001a*/ 	.short	0x0064
        /*001c*/ 	.short	0x0082
	.zero		2


//--------------------- .nv.info                  --------------------------
	.section	.nv.info,"",@"SHT_CUDA_INFO"
	.align	4


	//----- nvinfo : EIATTR_REGCOUNT
	.align		4
        /*0000*/ 	.byte	0x04, 0x2f
        /*0002*/ 	.short	(.L_1 - .L_0)
	.align		4
.L_0:
        /*0004*/ 	.word	index@(_Z16_rhsCdgmmBatchediiiP6float2Pf)
        /*0008*/ 	.word	0x0000000c


	//----- nvinfo : EIATTR_FRAME_SIZE
	.align		4
.L_1:
        /*000c*/ 	.byte	0x04, 0x11
        /*000e*/ 	.short	(.L_3 - .L_2)
	.align		4
.L_2:
        /*0010*/ 	.word	index@(_Z16_rhsCdgmmBatchediiiP6float2Pf)
        /*0014*/ 	.word	0x00000000


	//----- nvinfo : EIATTR_REGCOUNT
	.align		4
.L_3:
        /*0018*/ 	.byte	0x04, 0x2f
        /*001a*/ 	.short	(.L_5 - .L_4)
	.align		4
.L_4:
        /*001c*/ 	.word	index@(_Z10_dwt3_axisP6float2S0_PjS1_jjPfS2_Pi)
        /*0020*/ 	.word	0x00000028


	//----- nvinfo : EIATTR_FRAME_SIZE
	.align		4
.L_5:
        /*0024*/ 	.byte	0x04, 0x11
        /*0026*/ 	.short	(.L_7 - .L_6)
	.align		4
.L_6:
        /*0028*/ 	.word	index@(_Z10_dwt3_axisP6float2S0_PjS1_jjPfS2_Pi)
        /*002c*/ 	.word	0x00000000


	//----- nvinfo : EIATTR_REGCOUNT
	.align		4
.L_7:
        /*0030*/ 	.byte	0x04, 0x2f
        /*0032*/ 	.short	(.L_9 - .L_8)
	.align		4
.L_8:
        /*0034*/ 	.word	index@(_Z11_idwt3_axisP6float2S0_PjS1_jjPfS2_Pi)
        /*0038*/ 	.word	0x00000020


	//----- nvinfo : EIATTR_FRAME_SIZE
	.align		4
.L_9:
        /*003c*/ 	.byte	0x04, 0x11
        /*003e*/ 	.short	(.L_11 - .L_10)
	.align		4
.L_10:
        /*0040*/ 	.word	index@(_Z11_idwt3_axisP6float2S0_PjS1_jjPfS2_Pi)
        /*0044*/ 	.word	0x00000000


	//----- nvinfo : EIATTR_MIN_STACK_SIZE
	.align		4
.L_11:
        /*0048*/ 	.byte	0x04, 0x12
        /*004a*/ 	.short	(.L_13 - .L_12)
	.align		4
.L_12:
        /*004c*/ 	.word	index@(_Z11_idwt3_axisP6float2S0_PjS1_jjPfS2_Pi)
        /*0050*/ 	.word	0x00000000


	//----- nvinfo : EIATTR_MIN_STACK_SIZE
	.align		4
.L_13:
        /*0054*/ 	.byte	0x04, 0x12
        /*0056*/ 	.short	(.L_15 - .L_14)
	.align		4
.L_14:
        /*0058*/ 	.word	index@(_Z10_dwt3_axisP6float2S0_PjS1_jjPfS2_Pi)
        /*005c*/ 	.word	0x00000000


	//----- nvinfo : EIATTR_MIN_STACK_SIZE
	.align		4
.L_15:
        /*0060*/ 	.byte	0x04, 0x12
        /*0062*/ 	.short	(.L_17 - .L_16)
	.align		4
.L_16:
        /*0064*/ 	.word	index@(_Z16_rhsCdgmmBatchediiiP6float2Pf)
        /*0068*/ 	.word	0x00000000
.L_17:


//--------------------- .nv.compat                --------------------------
	.section	.nv.compat,"",@"SHT_CUDA_COMPAT_INFO"
	.align	4
        /*0000*/ 	.byte	0x02, 0x09, 0x00, 0x00, 0x02, 0x02, 0x01, 0x00, 0x02, 0x05, 0x05, 0x00, 0x03, 0x07, 0x01, 0x01
        /*0010*/ 	.byte	0x02, 0x03, 0x00, 0x00, 0x02, 0x06, 0x01, 0x00, 0x04, 0x0b, 0x08, 0x00, 0x09, 0x00, 0x00, 0x00
        /*0020*/ 	.byte	0x00, 0x00, 0x00, 0x00


//--------------------- .nv.info._Z11_idwt3_axisP6float2S0_PjS1_jjPfS2_Pi --------------------------
	.section	.nv.info._Z11_idwt3_axisP6float2S0_PjS1_jjPfS2_Pi,"",@"SHT_CUDA_INFO"
	.sectionflags	@""
	.align	4


	//----- nvinfo : EIATTR_CUDA_API_VERSION
	.align		4
        /*0000*/ 	.byte	0x04, 0x37
        /*0002*/ 	.short	(.L_19 - .L_18)
.L_18:
        /*0004*/ 	.word	0x00000082


	//----- nvinfo : EIATTR_KPARAM_INFO
	.align		4
.L_19:
        /*0008*/ 	.byte	0x04, 0x17
        /*000a*/ 	.short	(.L_21 - .L_20)
.L_20:
        /*000c*/ 	.word	0x00000000
        /*0010*/ 	.short	0x0008
        /*0012*/ 	.short	0x0038
        /*0014*/ 	.byte	0x00, 0xf5, 0x21, 0x00


	//----- nvinfo : EIATTR_KPARAM_INFO
	.align		4
.L_21:
        /*0018*/ 	.byte	0x04, 0x17
        /*001a*/ 	.short	(.L_23 - .L_22)
.L_22:
        /*001c*/ 	.word	0x00000000
        /*0020*/ 	.short	0x0007
        /*0022*/ 	.short	0x0030
        /*0024*/ 	.byte	0x00, 0xf5, 0x21, 0x00


	//----- nvinfo : EIATTR_KPARAM_INFO
	.align		4
.L_23:
        /*0028*/ 	.byte	0x04, 0x17
        /*002a*/ 	.short	(.L_25 - .L_24)
.L_24:
        /*002c*/ 	.word	0x00000000
        /*0030*/ 	.short	0x0006
        /*0032*/ 	.short	0x0028
        /*0034*/ 	.byte	0x00, 0xf5, 0x21, 0x00


	//----- nvinfo : EIATTR_KPARAM_INFO
	.align		4
.L_25:
        /*0038*/ 	.byte	0x04, 0x17
        /*003a*/ 	.short	(.L_27 - .L_26)
.L_26:
        /*003c*/ 	.word	0x00000000
        /*0040*/ 	.short	0x0005
        /*0042*/ 	.short	0x0024
        /*0044*/ 	.byte	0x00, 0xf0, 0x11, 0x00


	//----- nvinfo : EIATTR_KPARAM_INFO
	.align		4
.L_27:
        /*0048*/ 	.byte	0x04, 0x17
        /*004a*/ 	.short	(.L_29 - .L_28)
.L_28:
        /*004c*/ 	.word	0x00000000
        /*0050*/ 	.short	0x0004
        /*0052*/ 	.short	0x0020
        /*0054*/ 	.byte	0x00, 0xf0, 0x11, 0x00


	//----- nvinfo : EIATTR_KPARAM_INFO
	.align		4
.L_29:
        /*0058*/ 	.byte	0x04, 0x17
        /*005a*/ 	.short	(.L_31 - .L_30)
.L_30:
        /*005c*/ 	.word	0x00000000
        /*0060*/ 	.short	0x0003
        /*0062*/ 	.short	0x0018
        /*0064*/ 	.byte	0x00, 0xf5, 0x21, 0x00


	//----- nvinfo : EIATTR_KPARAM_INFO
	.align		4
.L_31:
        /*0068*/ 	.byte	0x04, 0x17
        /*006a*/ 	.short	(.L_33 - .L_32)
.L_32:
        /*006c*/ 	.word	0x00000000
        /*0070*/ 	.short	0x0002
        /*0072*/ 	.short	0x0010
        /*0074*/ 	.byte	0x00, 0xf5, 0x21, 0x00


	//----- nvinfo : EIATTR_KPARAM_INFO
	.align		4
.L_33:
        /*0078*/ 	.byte	0x04, 0x17
        /*007a*/ 	.short	(.L_35 - .L_34)
.L_34:
        /*007c*/ 	.word	0x00000000
        /*0080*/ 	.short	0x0001
        /*0082*/ 	.short	0x0008
        /*0084*/ 	.byte	0x00, 0xf5, 0x21, 0x00


	//----- nvinfo : EIATTR_KPARAM_INFO
	.align		4
.L_35:
        /*0088*/ 	.byte	0x04, 0x17
        /*008a*/ 	.short	(.L_37 - .L_36)
.L_36:
        /*008c*/ 	.word	0x00000000
        /*0090*/ 	.short	0x0000
        /*0092*/ 	.short	0x0000
        /*0094*/ 	.byte	0x00, 0xf5, 0x21, 0x00


	//----- nvinfo : EIATTR_SPARSE_MMA_MASK
	.align		4
.L_37:
        /*0098*/ 	.byte	0x03, 0x50
        /*009a*/ 	.short	0x0000


	//----- nvinfo : EIATTR_MAXREG_COUNT
	.align		4
        /*009c*/ 	.byte	0x03, 0x1b
        /*009e*/ 	.short	0x00ff


	//----- nvinfo : EIATTR_MERCURY_ISA_VERSION
	.align		4
        /*00a0*/ 	.byte	0x03, 0x5f
        /*00a2*/ 	.short	0x0101


	//----- nvinfo : EIATTR_VRC_CTA_INIT_COUNT
	.align		4
        /*00a4*/ 	.byte	0x02, 0x4a
	.zero		1
	.zero		1


	//----- nvinfo : EIATTR_EXIT_INSTR_OFFSETS
	.align		4
        /*00a8*/ 	.byte	0x04, 0x1c
        /*00aa*/ 	.short	(.L_39 - .L_38)


	//   ....[0]....
.L_38:
        /*00ac*/ 	.word	0x000001d0


	//   ....[1]....
        /*00b0*/ 	.word	0x00001d00


	//----- nvinfo : EIATTR_CRS_STACK_SIZE
	.align		4
.L_39:
        /*00b4*/ 	.byte	0x04, 0x1e
        /*00b6*/ 	.short	(.L_41 - .L_40)
.L_40:
        /*00b8*/ 	.word	0x00000000


	//----- nvinfo : EIATTR_CBANK_PARAM_SIZE
	.align		4
.L_41:
        /*00bc*/ 	.byte	0x03, 0x19
        /*00be*/ 	.short	0x0040


	//----- nvinfo : EIATTR_PARAM_CBANK
	.align		4
        /*00c0*/ 	.byte	0x04, 0x0a
        /*00c2*/ 	.short	(.L_43 - .L_42)
	.align		4
.L_42:
        /*00c4*/ 	.word	index@(.nv.constant0._Z11_idwt3_axisP6float2S0_PjS1_jjPfS2_Pi)
        /*00c8*/ 	.short	0x0380
        /*00ca*/ 	.short	0x0040


	//----- nvinfo : EIATTR_SW_WAR
	.align		4
.L_43:
        /*00cc*/ 	.byte	0x04, 0x36
        /*00ce*/ 	.short	(.L_45 - .L_44)
.L_44:
        /*00d0*/ 	.word	0x00000008
.L_45:


//--------------------- .nv.info._Z10_dwt3_axisP6float2S0_PjS1_jjPfS2_Pi --------------------------
	.section	.nv.info._Z10_dwt3_axisP6float2S0_PjS1_jjPfS2_Pi,"",@"SHT_CUDA_INFO"
	.sectionflags	@""
	.align	4


	//----- nvinfo : EIATTR_CUDA_API_VERSION
	.align		4
        /*0000*/ 	.byte	0x04, 0x37
        /*0002*/ 	.short	(.L_47 - .L_46)
.L_46:
        /*0004*/ 	.word	0x00000082


	//----- nvinfo : EIATTR_KPARAM_INFO
	.align		4
.L_47:
        /*0008*/ 	.byte	0x04, 0x17
        /*000a*/ 	.short	(.L_49 - .L_48)
.L_48:
        /*000c*/ 	.word	0x00000000
        /*0010*/ 	.short	0x0008
        /*0012*/ 	.short	0x0038
        /*0014*/ 	.byte	0x00, 0xf5, 0x21, 0x00


	//----- nvinfo : EIATTR_KPARAM_INFO
	.align		4
.L_49:
        /*0018*/ 	.byte	0x04, 0x17
        /*001a*/ 	.short	(.L_51 - .L_50)
.L_50:
        /*001c*/ 	.word	0x00000000
        /*0020*/ 	.short	0x0007
        /*0022*/ 	.short	0x0030
        /*0024*/ 	.byte	0x00, 0xf5, 0x21, 0x00


	//----- nvinfo : EIATTR_KPARAM_INFO
	.align		4
.L_51:
        /*0028*/ 	.byte	0x04, 0x17
        /*002a*/ 	.short	(.L_53 - .L_52)
.L_52:
        /*002c*/ 	.word	0x00000000
        /*0030*/ 	.short	0x0006
        /*0032*/ 	.short	0x0028
        /*0034*/ 	.byte	0x00, 0xf5, 0x21, 0x00


	//----- nvinfo : EIATTR_KPARAM_INFO
	.align		4
.L_53:
        /*0038*/ 	.byte	0x04, 0x17
        /*003a*/ 	.short	(.L_55 - .L_54)
.L_54:
        /*003c*/ 	.word	0x00000000
        /*0040*/ 	.short	0x0005
        /*0042*/ 	.short	0x0024
        /*0044*/ 	.byte	0x00, 0xf0, 0x11, 0x00


	//----- nvinfo : EIATTR_KPARAM_INFO
	.align		4
.L_55:
        /*0048*/ 	.byte	0x04, 0x17
        /*004a*/ 	.short	(.L_57 - .L_56)
.L_56:
        /*004c*/ 	.word	0x00000000
        /*0050*/ 	.short	0x0004
        /*0052*/ 	.short	0x0020
        /*0054*/ 	.byte	0x00, 0xf0, 0x11, 0x00


	//----- nvinfo : EIATTR_KPARAM_INFO
	.align		4
.L_57:
        /*0058*/ 	.byte	0x04, 0x17
        /*005a*/ 	.short	(.L_59 - .L_58)
.L_58:
        /*005c*/ 	.word	0x00000000
        /*0060*/ 	.short	0x0003
        /*0062*/ 	.short	0x0018
        /*0064*/ 	.byte	0x00, 0xf5, 0x21, 0x00


	//----- nvinfo : EIATTR_KPARAM_INFO
	.align		4
.L_59:
        /*0068*/ 	.byte	0x04, 0x17
        /*006a*/ 	.short	(.L_61 - .L_60)
.L_60:
        /*006c*/ 	.word	0x00000000
        /*0070*/ 	.short	0x0002
        /*0072*/ 	.short	0x0010
        /*0074*/ 	.byte	0x00, 0xf5, 0x21, 0x00


	//----- nvinfo : EIATTR_KPARAM_INFO
	.align		4
.L_61:
        /*0078*/ 	.byte	0x04, 0x17
        /*007a*/ 	.short	(.L_63 - .L_62)
.L_62:
        /*007c*/ 	.word	0x00000000
        /*0080*/ 	.short	0x0001
        /*0082*/ 	.short	0x0008
        /*0084*/ 	.byte	0x00, 0xf5, 0x21, 0x00


	//----- nvinfo : EIATTR_KPARAM_INFO
	.align		4
.L_63:
        /*0088*/ 	.byte	0x04, 0x17
        /*008a*/ 	.short	(.L_65 - .L_64)
.L_64:
        /*008c*/ 	.word	0x00000000
        /*0090*/ 	.short	0x0000
        /*0092*/ 	.short	0x0000
        /*0094*/ 	.byte	0x00, 0xf5, 0x21, 0x00


	//----- nvinfo : EIATTR_SPARSE_MMA_MASK
	.align		4
.L_65:
        /*0098*/ 	.byte	0x03, 0x50
        /*009a*/ 	.short	0x0000


	//----- nvinfo : EIATTR_MAXREG_COUNT
	.align		4
        /*009c*/ 	.byte	0x03, 0x1b
        /*009e*/ 	.short	0x00ff


	//----- nvinfo : EIATTR_MERCURY_ISA_VERSION
	.align		4
        /*00a0*/ 	.byte	0x03, 0x5f
        /*00a2*/ 	.short	0x0101


	//----- nvinfo : EIATTR_VRC_CTA_INIT_COUNT
	.align		4
        /*00a4*/ 	.byte	0x02, 0x4a
	.zero		1
	.zero		1


	//----- nvinfo : EIATTR_EXIT_INSTR_OFFSETS
	.align		4
        /*00a8*/ 	.byte	0x04, 0x1c
        /*00aa*/ 	.short	(.L_67 - .L_66)


	//   ....[0]....
.L_66:
        /*00ac*/ 	.word	0x00000230


	//   ....[1]....
        /*00b0*/ 	.word	0x00001f60


	//----- nvinfo : EIATTR_CBANK_PARAM_SIZE
	.align		4
.L_67:
        /*00b4*/ 	.byte	0x03, 0x19
        /*00b6*/ 	.short	0x0040


	//----- nvinfo : EIATTR_PARAM_CBANK
	.align		4
        /*00b8*/ 	.byte	0x04, 0x0a
        /*00ba*/ 	.short	(.L_69 - .L_68)
	.align		4
.L_68:
        /*00bc*/ 	.word	index@(.nv.constant0._Z10_dwt3_axisP6float2S0_PjS1_jjPfS2_Pi)
        /*00c0*/ 	.short	0x0380
        /*00c2*/ 	.short	0x0040


	//----- nvinfo : EIATTR_SW_WAR
	.align		4
.L_69:
        /*00c4*/ 	.byte	0x04, 0x36
        /*00c6*/ 	.short	(.L_71 - .L_70)
.L_70:
        /*00c8*/ 	.word	0x00000008
.L_71:


//--------------------- .nv.info._Z16_rhsCdgmmBatchediiiP6float2Pf --------------------------
	.section	.nv.info._Z16_rhsCdgmmBatchediiiP6float2Pf,"",@"SHT_CUDA_INFO"
	.sectionflags	@""
	.align	4


	//----- nvinfo : EIATTR_CUDA_API_VERSION
	.align		4
        /*0000*/ 	.byte	0x04, 0x37
        /*0002*/ 	.short	(.L_73 - .L_72)
.L_72:
        /*0004*/ 	.word	0x00000082


	//----- nvinfo : EIATTR_KPARAM_INFO
	.align		4
.L_73:
        /*0008*/ 	.byte	0x04, 0x17
        /*000a*/ 	.short	(.L_75 - .L_74)
.L_74:
        /*000c*/ 	.word	0x00000000
        /*0010*/ 	.short	0x0004
        /*0012*/ 	.short	0x0018
        /*0014*/ 	.byte	0x00, 0xf5, 0x21, 0x00


	//----- nvinfo : EIATTR_KPARAM_INFO
	.align		4
.L_75:
        /*0018*/ 	.byte	0x04, 0x17
        /*001a*/ 	.short	(.L_77 - .L_76)
.L_76:
        /*001c*/ 	.word	0x00000000
        /*0020*/ 	.short	0x0003
        /*0022*/ 	.short	0x0010
        /*0024*/ 	.byte	0x00, 0xf5, 0x21, 0x00


	//----- nvinfo : EIATTR_KPARAM_INFO
	.align		4
.L_77:
        /*0028*/ 	.byte	0x04, 0x17
        /*002a*/ 	.short	(.L_79 - .L_78)
.L_78:
        /*002c*/ 	.word	0x00000000
        /*0030*/ 	.short	0x0002
        /*0032*/ 	.short	0x0008
        /*0034*/ 	.byte	0x00, 0xf0, 0x11, 0x00


	//----- nvinfo : EIATTR_KPARAM_INFO
	.align		4
.L_79:
        /*0038*/ 	.byte	0x04, 0x17
        /*003a*/ 	.short	(.L_81 - .L_80)
.L_80:
        /*003c*/ 	.word	0x00000000
        /*0040*/ 	.short	0x0001
        /*0042*/ 	.short	0x0004
        /*0044*/ 	.byte	0x00, 0xf0, 0x11, 0x00


	//----- nvinfo : EIATTR_KPARAM_INFO
	.align		4
.L_81:
        /*0048*/ 	.byte	0x04, 0x17
        /*004a*/ 	.short	(.L_83 - .L_82)
.L_82:
        /*004c*/ 	.word	0x00000000
        /*0050*/ 	.short	0x0000
        /*0052*/ 	.short	0x0000
        /*0054*/ 	.byte	0x00, 0xf0, 0x11, 0x00


	//----- nvinfo : EIATTR_SPARSE_MMA_MASK
	.align		4
.L_83:
        /*0058*/ 	.byte	0x03, 0x50
        /*005a*/ 	.short	0x0000


	//----- nvinfo : EIATTR_MAXREG_COUNT
	.align		4
        /*005c*/ 	.byte	0x03, 0x1b
        /*005e*/ 	.short	0x00ff


	//----- nvinfo : EIATTR_MERCURY_ISA_VERSION
	.align		4
        /*0060*/ 	.byte	0x03, 0x5f
        /*0062*/ 	.short	0x0101


	//----- nvinfo : EIATTR_VRC_CTA_INIT_COUNT
	.align		4
        /*0064*/ 	.byte	0x02, 0x4a
	.zero		1
	.zero		1


	//----- nvinfo : EIATTR_EXIT_INSTR_OFFSETS
	.align		4
        /*0068*/ 	.byte	0x04, 0x1c
        /*006a*/ 	.short	(.L_85 - .L_84)


	//   ....[0]....
.L_84:
        /*006c*/ 	.word	0x00000120


	//   ....[1]....
        /*0070*/ 	.word	0x000001f0


	//----- nvinfo : EIATTR_CBANK_PARAM_SIZE
	.align		4
.L_85:
        /*0074*/ 	.byte	0x03, 0x19
        /*0076*/ 	.short	0x0020


	//----- nvinfo : EIATTR_PARAM_CBANK
	.align		4
        /*0078*/ 	.byte	0x04, 0x0a
        /*007a*/ 	.short	(.L_87 - .L_86)
	.align		4
.L_86:
        /*007c*/ 	.word	index@(.nv.constant0._Z16_rhsCdgmmBatchediiiP6float2Pf)
        /*0080*/ 	.short	0x0380
        /*0082*/ 	.short	0x0020


	//----- nvinfo : EIATTR_SW_WAR
	.align		4
.L_87:
        /*0084*/ 	.byte	0x04, 0x36
        /*0086*/ 	.short	(.L_89 - .L_88)
.L_88:
        /*0088*/ 	.word	0x00000008
.L_89:


//--------------------- .nv.callgraph             --------------------------
	.section	.nv.callgraph,"",@"SHT_CUDA_CALLGRAPH"
	.align	4
	.sectionentsize	8
	.align		4
        /*0000*/ 	.word	0x00000000
	.align		4
        /*0004*/ 	.word	0xffffffff
	.align		4
        /*0008*/ 	.word	0x00000000
	.align		4
        /*000c*/ 	.word	0xfffffffe
	.align		4
        /*0010*/ 	.word	0x00000000
	.align		4
        /*0014*/ 	.word	0xfffffffd
	.align		4
        /*0018*/ 	.word	0x00000000
	.align		4
        /*001c*/ 	.word	0xfffffffc


//--------------------- .text._Z11_idwt3_axisP6float2S0_PjS1_jjPfS2_Pi --------------------------
	.section	.text._Z11_idwt3_axisP6float2S0_PjS1_jjPfS2_Pi,"ax",@progbits
	.align	128
        .global         _Z11_idwt3_axisP6float2S0_PjS1_jjPfS2_Pi
        .type           _Z11_idwt3_axisP6float2S0_PjS1_jjPfS2_Pi,@function
        .size           _Z11_idwt3_axisP6float2S0_PjS1_jjPfS2_Pi,(.L_x_33 - _Z11_idwt3_axisP6float2S0_PjS1_jjPfS2_Pi)
        .other          _Z11_idwt3_axisP6float2S0_PjS1_jjPfS2_Pi,@"STO_CUDA_ENTRY STV_DEFAULT"
_Z11_idwt3_axisP6float2S0_PjS1_jjPfS2_Pi:
.text._Z11_idwt3_axisP6float2S0_PjS1_jjPfS2_Pi:
[----:B------:R-:W-:Y:S08]  /*0000*/  LDC R1, c[0x0][0x37c] ;  /* 0x0000df00ff017b82 */ /* 0x000ff00000000800 */
[----:B------:R-:W0:Y:S01]  /*0010*/  LDC R9, c[0x0][0x3a0] ;  /* 0x0000e800ff097b82 */ /* 0x000e220000000800 */
[----:B------:R-:W1:Y:S01]  /*0020*/  S2R R3, SR_TID.X ;  /* 0x0000000000037919 */ /* 0x000e620000002100 */
[----:B------:R-:W2:Y:S01]  /*0030*/  LDCU.64 UR6, c[0x0][0x358] ;  /* 0x00006b00ff0677ac */ /* 0x000ea20008000a00 */
[----:B------:R-:W3:Y:S05]  /*0040*/  S2R R5, SR_TID.Y ;  /* 0x0000000000057919 */ /* 0x000eea0000002200 */
[----:B------:R-:W1:Y:S08]  /*0050*/  LDC R0, c[0x0][0x360] ;  /* 0x0000d800ff007b82 */ /* 0x000e700000000800 */
[----:B------:R-:W1:Y:S08]  /*0060*/  S2UR UR4, SR_CTAID.X ;  /* 0x00000000000479c3 */ /* 0x000e700000002500 */
[----:B------:R-:W3:Y:S01]  /*0070*/  S2UR UR5, SR_CTAID.Y ;  /* 0x00000000000579c3 */ /* 0x000ee20000002600 */
[----:B0-----:R-:W-:-:S07]  /*0080*/  ISETP.NE.AND P0, PT, R9, 0x1, PT ;  /* 0x000000010900780c */ /* 0x001fce0003f05270 */
[----:B------:R-:W3:Y:S08]  /*0090*/  LDC R18, c[0x0][0x364] ;  /* 0x0000d900ff127b82 */ /* 0x000ef00000000800 */
[----:B------:R-:W0:Y:S01]  /*00a0*/  LDC.64 R10, c[0x0][0x398] ;  /* 0x0000e600ff0a7b82 */ /* 0x000e220000000a00 */
[----:B-1----:R-:W-:Y:S02]  /*00b0*/  IMAD R0, R0, UR4, R3 ;  /* 0x0000000400007c24 */ /* 0x002fe4000f8e0203 */
[----:B---3--:R-:W-:Y:S01]  /*00c0*/  IMAD R18, R18, UR5, R5 ;  /* 0x0000000512127c24 */ /* 0x008fe2000f8e0205 */
[----:B--2---:R-:W-:Y:S06]  /*00d0*/  @!P0 BRA `(.L_x_0) ;  /* 0x00000000001c8947 */ /* 0x004fec0003800000 */
[----:B------:R-:W-:Y:S01]  /*00e0*/  ISETP.NE.AND P0, PT, R9, RZ, PT ;  /* 0x000000ff0900720c */ /* 0x000fe20003f05270 */
[----:B0-----:R-:W2:-:S12]  /*00f0*/  LDG.E R2, desc[UR6][R10.64+0x4] ;  /* 0x000004060a027981 */ /* 0x001e98000c1e1900 */
[----:B------:R-:W2:Y:S04]  /*0100*/  @!P0 LDG.E R3, desc[UR6][R10.64+0x8] ;  /* 0x000008060a038981 */ /* 0x000ea8000c1e1900 */
[----:B------:R-:W3:Y:S01]  /*0110*/  @P0 LDG.E R7, desc[UR6][R10.64] ;  /* 0x000000060a070981 */ /* 0x000ee2000c1e1900 */
[C---:B--2---:R-:W-:Y:S02]  /*0120*/  @!P0 IMAD R5, R2.reuse, R3, RZ ;  /* 0x0000000302058224 */ /* 0x044fe400078e02ff */
[----:B---3--:R-:W-:Y:S01]  /*0130*/  @P0 IMAD R5, R2, R7, RZ ;  /* 0x0000000702050224 */ /* 0x008fe200078e02ff */
[----:B------:R-:W-:Y:S06]  /*0140*/  BRA `(.L_x_1) ;  /* 0x00000000000c7947 */ /* 0x000fec0003800000 */
.L_x_0:
[----:B0-----:R-:W2:Y:S04]  /*0150*/  LDG.E R5, desc[UR6][R10.64] ;  /* 0x000000060a057981 */ /* 0x001ea8000c1e1900 */
[----:B------:R-:W2:Y:S02]  /*0160*/  LDG.E R2, desc[UR6][R10.64+0x8] ;  /* 0x000008060a027981 */ /* 0x000ea4000c1e1900 */
[----:B--2---:R-:W-:-:S07]  /*0170*/  IMAD R5, R2, R5, RZ ;  /* 0x0000000502057224 */ /* 0x004fce00078e02ff */
.L_x_1:
[----:B------:R-:W0:Y:S02]  /*0180*/  LDC.64 R2, c[0x0][0x390] ;  /* 0x0000e400ff027b82 */ /* 0x000e240000000a00 */
[----:B0-----:R-:W-:-:S06]  /*0190*/  IMAD.WIDE.U32 R2, R9, 0x4, R2 ;  /* 0x0000000409027825 */ /* 0x001fcc00078e0002 */
[----:B------:R-:W2:Y:S02]  /*01a0*/  LDG.E R3, desc[UR6][R2.64] ;  /* 0x0000000602037981 */ /* 0x000ea4000c1e1900 */
[----:B--2---:R-:W-:-:S04]  /*01b0*/  ISETP.GE.AND P0, PT, R18, R3, PT ;  /* 0x000000031200720c */ /* 0x004fc80003f06270 */
[----:B------:R-:W-:-:S13]  /*01c0*/  ISETP.GE.U32.OR P0, PT, R0, R5, P0 ;  /* 0x000000050000720c */ /* 0x000fda0000706470 */
[----:B------:R-:W-:Y:S05]  /*01d0*/  @P0 EXIT ;  /* 0x000000000000094d */ /* 0x000fea0003800000 */
[----:B------:R-:W0:Y:S02]  /*01e0*/  LDC.64 R4, c[0x0][0x398] ;  /* 0x0000e600ff047b82 */ /* 0x000e240000000a00 */
[----:B0-----:R-:W-:-:S06]  /*01f0*/  IMAD.WIDE.U32 R4, R9, 0x4, R4 ;  /* 0x0000000409047825 */ /* 0x001fcc00078e0004 */
[----:B------:R-:W2:Y:S01]  /*0200*/  LDG.E R4, desc[UR6][R4.64] ;  /* 0x0000000604047981 */ /* 0x000ea2000c1e1900 */
[----:B------:R-:W-:Y:S02]  /*0210*/  ISETP.NE.AND P0, PT, R9, RZ, PT ;  /* 0x000000ff0900720c */ /* 0x000fe40003f05270 */
[----:B--2---:R-:W-:Y:S02]  /*0220*/  SHF.R.U32.HI R2, RZ, 0x1, R4 ;  /* 0x00000001ff027819 */ /* 0x004fe40000011604 */
[----:B------:R-:W-:-:S09]  /*0230*/  LOP3.LUT R3, R4, 0xfffffffe, RZ, 0xc0, !PT ;  /* 0xfffffffe04037812 */ /* 0x000fd200078ec0ff */
[----:B------:R-:W-:Y:S05]  /*0240*/  @!P0 BRA `(.L_x_2) ;  /* 0x0000000000e08947 */ /* 0x000fea0003800000 */
[----:B------:R-:W-:-:S13]  /*0250*/  ISETP.NE.AND P0, PT, R9, 0x1, PT ;  /* 0x000000010900780c */ /* 0x000fda0003f05270 */
[----:B------:R-:W-:Y:S05]  /*0260*/  @P0 BRA `(.L_x_3) ;  /* 0x0000000000b40947 */ /* 0x000fea0003800000 */
[----:B------:R-:W0:Y:S01]  /*0270*/  LDC.64 R14, c[0x0][0x390] ;  /* 0x0000e400ff0e7b82 */ /* 0x000e220000000a00 */
[----:B------:R-:W2:Y:S04]  /*0280*/  LDG.E R5, desc[UR6][R10.64] ;  /* 0x000000060a057981 */ /* 0x000ea8000c1e1900 */
[----:B------:R1:W3:Y:S04]  /*0290*/  LDG.E R4, desc[UR6][R10.64+0x4] ;  /* 0x000004060a047981 */ /* 0x0002e8000c1e1900 */
[----:B0-----:R-:W4:Y:S04]  /*02a0*/  LDG.E R7, desc[UR6][R14.64] ;  /* 0x000000060e077981 */ /* 0x001f28000c1e1900 */
[----:B------:R0:W5:Y:S01]  /*02b0*/  LDG.E R6, desc[UR6][R14.64+0x4] ;  /* 0x000004060e067981 */ /* 0x000162000c1e1900 */
[----:B--2---:R-:W2:Y:S08]  /*02c0*/  I2F.U32.RP R16, R5 ;  /* 0x0000000500107306 */ /* 0x004eb00000209000 */
[----:B----4-:R-:W4:Y:S08]  /*02d0*/  I2F.U32.RP R17, R7 ;  /* 0x0000000700117306 */ /* 0x010f300000209000 */
[----:B--2---:R-:W2:Y:S08]  /*02e0*/  MUFU.RCP R16, R16 ;  /* 0x0000001000107308 */ /* 0x004eb00000001000 */
[----:B----4-:R-:W4:Y:S01]  /*02f0*/  MUFU.RCP R17, R17 ;  /* 0x0000001100117308 */ /* 0x010f220000001000 */
[----:B--2---:R-:W-:-:S07]  /*0300*/  IADD3 R8, PT, PT, R16, 0xffffffe, RZ ;  /* 0x0ffffffe10087810 */ /* 0x004fce0007ffe0ff */
[----:B------:R2:W3:Y:S01]  /*0310*/  F2I.FTZ.U32.TRUNC.NTZ R9, R8 ;  /* 0x0000000800097305 */ /* 0x0004e2000021f000 */
[----:B----4-:R-:W-:-:S07]  /*0320*/  IADD3 R12, PT, PT, R17, 0xffffffe, RZ ;  /* 0x0ffffffe110c7810 */ /* 0x010fce0007ffe0ff */
[----:B------:R4:W5:Y:S01]  /*0330*/  F2I.FTZ.U32.TRUNC.NTZ R13, R12 ;  /* 0x0000000c000d7305 */ /* 0x000962000021f000 */
[----:B--2---:R-:W-:Y:S01]  /*0340*/  HFMA2 R8, -RZ, RZ, 0, 0 ;  /* 0x00000000ff087431 */ /* 0x004fe200000001ff */
[----:B-1----:R-:W-:Y:S02]  /*0350*/  IADD3 R11, PT, PT, RZ, -R5, RZ ;  /* 0x80000005ff0b7210 */ /* 0x002fe40007ffe0ff */
[----:B0-----:R-:W-:-:S03]  /*0360*/  IADD3 R15, PT, PT, RZ, -R7, RZ ;  /* 0x80000007ff0f7210 */ /* 0x001fc60007ffe0ff */
[----:B---3--:R-:W-:Y:S01]  /*0370*/  IMAD R11, R11, R9, RZ ;  /* 0x000000090b0b7224 */ /* 0x008fe200078e02ff */
[----:B----4-:R-:W-:-:S03]  /*0380*/  MOV R12, RZ ;  /* 0x000000ff000c7202 */ /* 0x010fc60000000f00 */
[----:B------:R-:W-:-:S04]  /*0390*/  IMAD.HI.U32 R9, R9, R11, R8 ;  /* 0x0000000b09097227 */ /* 0x000fc800078e0008 */
[----:B-----5:R-:W-:-:S04]  /*03a0*/  IMAD R15, R15, R13, RZ ;  /* 0x0000000d0f0f7224 */ /* 0x020fc800078e02ff */
[----:B------:R-:W-:-:S04]  /*03b0*/  IMAD.HI.U32 R13, R13, R15, R12 ;  /* 0x0000000f0d0d7227 */ /* 0x000fc800078e000c */
[----:B------:R-:W-:-:S04]  /*03c0*/  IMAD.HI.U32 R9, R9, R0, RZ ;  /* 0x0000000009097227 */ /* 0x000fc800078e00ff */
[----:B------:R-:W-:Y:S01]  /*03d0*/  IMAD.HI.U32 R13, R13, R0, RZ ;  /* 0x000000000d0d7227 */ /* 0x000fe200078e00ff */
[----:B------:R-:W-:-:S04]  /*03e0*/  IADD3 R9, PT, PT, -R9, RZ, RZ ;  /* 0x000000ff09097210 */ /* 0x000fc80007ffe1ff */
[----:B------:R-:W-:Y:S01]  /*03f0*/  IADD3 R13, PT, PT, -R13, RZ, RZ ;  /* 0x000000ff0d0d7210 */ /* 0x000fe20007ffe1ff */
[----:B------:R-:W-:-:S04]  /*0400*/  IMAD R8, R5, R9, R0 ;  /* 0x0000000905087224 */ /* 0x000fc800078e0200 */
[----:B------:R-:W-:Y:S01]  /*0410*/  IMAD R10, R7, R13, R0 ;  /* 0x0000000d070a7224 */ /* 0x000fe200078e0200 */
[----:B------:R-:W-:-:S04]  /*0420*/  ISETP.GE.U32.AND P0, PT, R8, R5, PT ;  /* 0x000000050800720c */ /* 0x000fc80003f06070 */
[----:B------:R-:W-:Y:S02]  /*0430*/  ISETP.GE.U32.AND P1, PT, R10, R7, PT ;  /* 0x000000070a00720c */ /* 0x000fe40003f26070 */
[----:B------:R-:W-:-:S07]  /*0440*/  ISETP.NE.U32.AND P3, PT, R7, RZ, PT ;  /* 0x000000ff0700720c */ /* 0x000fce0003f65070 */
[----:B------:R-:W-:-:S04]  /*0450*/  @P0 IADD3 R8, PT, PT, -R5, R8, RZ ;  /* 0x0000000805080210 */ /* 0x000fc80007ffe1ff */
[----:B------:R-:W-:Y:S02]  /*0460*/  @P1 IADD3 R10, PT, PT, -R7, R10, RZ ;  /* 0x0000000a070a1210 */ /* 0x000fe40007ffe1ff */
[----:B------:R-:W-:Y:S02]  /*0470*/  ISETP.GE.U32.AND P0, PT, R8, R5, PT ;  /* 0x000000050800720c */ /* 0x000fe40003f06070 */
[----:B------:R-:W-:Y:S02]  /*0480*/  ISETP.GE.U32.AND P2, PT, R10, R7, PT ;  /* 0x000000070a00720c */ /* 0x000fe40003f46070 */
[----:B------:R-:W-:-:S09]  /*0490*/  ISETP.NE.U32.AND P1, PT, R5, RZ, PT ;  /* 0x000000ff0500720c */ /* 0x000fd20003f25070 */
[----:B------:R-:W-:Y:S02]  /*04a0*/  @P0 IADD3 R8, PT, PT, -R5, R8, RZ ;  /* 0x0000000805080210 */ /* 0x000fe40007ffe1ff */
[----:B------:R-:W-:Y:S02]  /*04b0*/  @P2 IADD3 R10, PT, PT, -R7, R10, RZ ;  /* 0x0000000a070a2210 */ /* 0x000fe40007ffe1ff */
[----:B------:R-:W-:Y:S02]  /*04c0*/  @!P1 LOP3.LUT R8, RZ, R5, RZ, 0x33, !PT ;  /* 0x00000005ff089212 */ /* 0x000fe400078e33ff */
[----:B------:R-:W-:Y:S02]  /*04d0*/  @!P3 LOP3.LUT R10, RZ, R7, RZ, 0x33, !PT ;  /* 0x00000007ff0ab212 */ /* 0x000fe400078e33ff */
[C---:B------:R-:W-:Y:S02]  /*04e0*/  IADD3 R9, PT, PT, R0.reuse, -R8, RZ ;  /* 0x8000000800097210 */ /* 0x040fe40007ffe0ff */
[----:B------:R-:W-:-:S03]  /*04f0*/  IADD3 R11, PT, PT, R0, -R10, RZ ;  /* 0x8000000a000b7210 */ /* 0x000fc60007ffe0ff */
[----:B------:R-:W-:Y:S01]  /*0500*/  IMAD R4, R4, R9, R8 ;  /* 0x0000000904047224 */ /* 0x000fe200078e0208 */
[----:B------:R-:W-:Y:S01]  /*0510*/  MOV R9, R7 ;  /* 0x0000000700097202 */ /* 0x000fe20000000f00 */
[----:B------:R-:W-:Y:S01]  /*0520*/  IMAD R0, R11, R6, R10 ;  /* 0x000000060b007224 */ /* 0x000fe200078e020a */
[----:B------:R-:W-:Y:S06]  /*0530*/  BRA `(.L_x_4) ;  /* 0x0000000000407947 */ /* 0x000fec0003800000 */
.L_x_3:
[----:B------:R-:W0:Y:S01]  /*0540*/  LDC.64 R12, c[0x0][0x390] ;  /* 0x0000e400ff0c7b82 */ /* 0x000e220000000a00 */
[----:B------:R-:W2:Y:S04]  /*0550*/  LDG.E R5, desc[UR6][R10.64] ;  /* 0x000000060a057981 */ /* 0x000ea8000c1e1900 */
[----:B------:R-:W2:Y:S04]  /*0560*/  LDG.E R4, desc[UR6][R10.64+0x4] ;  /* 0x000004060a047981 */ /* 0x000ea8000c1e1900 */
[----:B0-----:R-:W3:Y:S04]  /*0570*/  LDG.E R7, desc[UR6][R12.64] ;  /* 0x000000060c077981 */ /* 0x001ee8000c1e1900 */
[----:B------:R-:W3:Y:S01]  /*0580*/  LDG.E R6, desc[UR6][R12.64+0x4] ;  /* 0x000004060c067981 */ /* 0x000ee2000c1e1900 */
[----:B--2---:R-:W-:Y:S01]  /*0590*/  IMAD R5, R4, R5, RZ ;  /* 0x0000000504057224 */ /* 0x004fe200078e02ff */
[----:B------:R-:W-:Y:S01]  /*05a0*/  MOV R4, R0 ;  /* 0x0000000000047202 */ /* 0x000fe20000000f00 */
[----:B---3--:R-:W-:Y:S01]  /*05b0*/  IMAD R9, R7, R6, RZ ;  /* 0x0000000607097224 */ /* 0x008fe200078e02ff */
[----:B------:R-:W-:Y:S06]  /*05c0*/  BRA `(.L_x_4) ;  /* 0x00000000001c7947 */ /* 0x000fec0003800000 */
.L_x_2:
[----:B------:R-:W0:Y:S01]  /*05d0*/  LDC.64 R6, c[0x0][0x390] ;  /* 0x0000e400ff067b82 */ /* 0x000e220000000a00 */
[----:B------:R-:W2:Y:S04]  /*05e0*/  LDG.E R11, desc[UR6][R10.64] ;  /* 0x000000060a0b7981 */ /* 0x000ea8000c1e1900 */
[----:B0-----:R-:W3:Y:S01]  /*05f0*/  LDG.E R7, desc[UR6][R6.64] ;  /* 0x0000000606077981 */ /* 0x001ee2000c1e1900 */
[----:B------:R-:W-:Y:S01]  /*0600*/  HFMA2 R5, -RZ, RZ, 0, 5.9604644775390625e-08 ;  /* 0x00000001ff057431 */ /* 0x000fe200000001ff */
[----:B------:R-:W-:Y:S01]  /*0610*/  MOV R9, 0x1 ;  /* 0x0000000100097802 */ /* 0x000fe20000000f00 */
[C---:B--2---:R-:W-:Y:S02]  /*0620*/  IMAD R4, R0.reuse, R11, RZ ;  /* 0x0000000b00047224 */ /* 0x044fe400078e02ff */
[----:B---3--:R-:W-:-:S07]  /*0630*/  IMAD R0, R0, R7, RZ ;  /* 0x0000000700007224 */ /* 0x008fce00078e02ff */
.L_x_4:
[----:B------:R-:W0:Y:S01]  /*0640*/  LDC R10, c[0x0][0x3a4] ;  /* 0x0000e900ff0a7b82 */ /* 0x000e220000000800 */
[----:B------:R-:W-:Y:S02]  /*0650*/  CS2R R12, SRZ ;  /* 0x00000000000c7805 */ /* 0x000fe4000001ff00 */
[C---:B0-----:R-:W-:Y:S02]  /*0660*/  ISETP.GE.AND P0, PT, R10.reuse, 0x1, PT ;  /* 0x000000010a00780c */ /* 0x041fe40003f06270 */
[----:B------:R-:W-:-:S04]  /*0670*/  LEA R6, R10, 0xfffffffd, 0x1 ;  /* 0xfffffffd0a067811 */ /* 0x000fc800078e08ff */
[----:B------:R-:W-:-:S04]  /*0680*/  LEA.HI R11, R6, R6, RZ, 0x1 ;  /* 0x00000006060b7211 */ /* 0x000fc800078f08ff */
[----:B------:R-:W-:-:S03]  /*0690*/  LEA.HI.SX32 R6, R11, R18, 0x1f ;  /* 0x000000120b067211 */ /* 0x000fc600078ffaff */
[----:B------:R-:W-:Y:S05]  /*06a0*/  @!P0 BRA `(.L_x_5) ;  /* 0x0000000c00e88947 */ /* 0x000fea0003800000 */
[C---:B------:R-:W-:Y:S01]  /*06b0*/  ISETP.GE.U32.AND P0, PT, R10.reuse, 0x4, PT ;  /* 0x000000040a00780c */ /* 0x040fe20003f06070 */
[----:B------:R-:W-:Y:S01]  /*06c0*/  HFMA2 R11, -RZ, RZ, 0, 0 ;  /* 0x00000000ff0b7431 */ /* 0x000fe200000001ff */
[----:B------:R-:W-:Y:S02]  /*06d0*/  LOP3.LUT R8, R10, 0x3, RZ, 0xc0, !PT ;  /* 0x000000030a087812 */ /* 0x000fe400078ec0ff */
[----:B------:R-:W-:-:S09]  /*06e0*/  CS2R R12, SRZ ;  /* 0x00000000000c7805 */ /* 0x000fd2000001ff00 */
[----:B------:R-:W-:Y:S05]  /*06f0*/  @!P0 BRA `(.L_x_6) ;  /* 0x0000000800208947 */ /* 0x000fea0003800000 */
[----:B------:R-:W-:Y:S02]  /*0700*/  LOP3.LUT R11, R10, 0x7ffffffc, RZ, 0xc0, !PT ;  /* 0x7ffffffc0a0b7812 */ /* 0x000fe400078ec0ff */
[----:B------:R-:W-:Y:S02]  /*0710*/  MOV R10, RZ ;  /* 0x000000ff000a7202 */ /* 0x000fe40000000f00 */
[----:B------:R-:W-:-:S07]  /*0720*/  MOV R12, RZ ;  /* 0x000000ff000c7202 */ /* 0x000fce0000000f00 */
.L_x_15:
[----:B------:R-:W-:Y:S01]  /*0730*/  IADD3 R26, PT, PT, R6, -R10, RZ ;  /* 0x8000000a061a7210 */ /* 0x000fe20007ffe0ff */
[----:B0-----:R-:W0:Y:S01]  /*0740*/  LDC.64 R20, c[0x0][0x388] ;  /* 0x0000e200ff147b82 */ /* 0x001e220000000a00 */
[----:B------:R-:W-:Y:S02]  /*0750*/  BSSY.RECONVERGENT B0, `(.L_x_7) ;  /* 0x000001e000007945 */ /* 0x000fe40003800200 */
[----:B------:R-:W-:-:S04]  /*0760*/  LOP3.LUT P0, RZ, R26, 0x80000001, RZ, 0xc0, !PT ;  /* 0x800000011aff7812 */ /* 0x000fc8000780c0ff */
[----:B------:R-:W-:-:S13]  /*0770*/  ISETP.GE.OR P0, PT, R26, R3, P0 ;  /* 0x000000031a00720c */ /* 0x000fda0000706670 */
[----:B------:R-:W-:Y:S05]  /*0780*/  @P0 BRA `(.L_x_8) ;  /* 0x0000000000680947 */ /* 0x000fea0003800000 */
[----:B------:R-:W1:Y:S01]  /*0790*/  LDC.64 R24, c[0x0][0x3a8] ;  /* 0x0000ea00ff187b82 */ /* 0x000e620000000a00 */
[----:B------:R-:W-:-:S04]  /*07a0*/  SHF.R.U32.HI R15, RZ, 0x1, R26 ;  /* 0x00000001ff0f7819 */ /* 0x000fc8000001161a */
[----:B------:R-:W-:Y:S01]  /*07b0*/  IADD3 R16, PT, PT, R2, R15, RZ ;  /* 0x0000000f02107210 */ /* 0x000fe20007ffe0ff */
[----:B------:R-:W-:Y:S02]  /*07c0*/  IMAD R17, R15, R5, R4 ;  /* 0x000000050f117224 */ /* 0x000fe400078e0204 */
[----:B------:R-:W2:Y:S02]  /*07d0*/  LDC.64 R22, c[0x0][0x3b0] ;  /* 0x0000ec00ff167b82 */ /* 0x000ea40000000a00 */
[----:B0-----:R-:W-:-:S04]  /*07e0*/  IMAD.WIDE.U32 R14, R17, 0x8, R20 ;  /* 0x00000008110e7825 */ /* 0x001fc800078e0014 */
[----:B------:R-:W-:Y:S02]  /*07f0*/  IMAD R17, R16, R5, R4 ;  /* 0x0000000510117224 */ /* 0x000fe400078e0204 */
[----:B------:R-:W3:Y:S02]  /*0800*/  LDG.E.64 R14, desc[UR6][R14.64] ;  /* 0x000000060e0e7981 */ /* 0x000ee4000c1e1b00 */
[----:B------:R-:W-:-:S04]  /*0810*/  IMAD.WIDE.U32 R16, R17, 0x8, R20 ;  /* 0x0000000811107825 */ /* 0x000fc800078e0014 */
[C---:B-1----:R-:W-:Y:S02]  /*0820*/  IMAD.WIDE.U32 R24, R10.reuse, 0x4, R24 ;  /* 0x000000040a187825 */ /* 0x042fe400078e0018 */
[----:B------:R-:W4:Y:S04]  /*0830*/  LDG.E.64 R16, desc[UR6][R16.64] ;  /* 0x0000000610107981 */ /* 0x000f28000c1e1b00 */
[----:B------:R-:W5:Y:S01]  /*0840*/  LDG.E R24, desc[UR6][R24.64] ;  /* 0x0000000618187981 */ /* 0x000f62000c1e1900 */
[----:B--2---:R-:W-:-:S06]  /*0850*/  IMAD.WIDE.U32 R22, R10, 0x4, R22 ;  /* 0x000000040a167825 */ /* 0x004fcc00078e0016 */
[----:B------:R-:W2:Y:S01]  /*0860*/  LDG.E R22, desc[UR6][R22.64] ;  /* 0x0000000616167981 */ /* 0x000ea2000c1e1900 */
[----:B---3--:R-:W-:Y:S01]  /*0870*/  FMUL R27, RZ, R15 ;  /* 0x0000000fff1b7220 */ /* 0x008fe20000400000 */
[----:B----4-:R-:W-:Y:S01]  /*0880*/  FMUL R29, RZ, R17 ;  /* 0x00000011ff1d7220 */ /* 0x010fe20000400000 */
[C---:B-----5:R-:W-:Y:S02]  /*0890*/  FMUL R19, R24.reuse, R15 ;  /* 0x0000000f18137220 */ /* 0x060fe40000400000 */
[-C--:B------:R-:W-:Y:S02]  /*08a0*/  FFMA R27, R24, R14.reuse, -R27 ;  /* 0x0000000e181b7223 */ /* 0x080fe4000000081b */
[----:B------:R-:W-:Y:S01]  /*08b0*/  FFMA R19, RZ, R14, R19 ;  /* 0x0000000eff137223 */ /* 0x000fe20000000013 */
[C---:B--2---:R-:W-:Y:S01]  /*08c0*/  FMUL R28, R22.reuse, R17 ;  /* 0x00000011161c7220 */ /* 0x044fe20000400000 */
[----:B------:R-:W-:-:S03]  /*08d0*/  FFMA R14, R22, R16, -R29 ;  /* 0x00000010160e7223 */ /* 0x000fc6000000081d */
[----:B------:R-:W-:Y:S01]  /*08e0*/  FFMA R28, RZ, R16, R28 ;  /* 0x00000010ff1c7223 */ /* 0x000fe2000000001c */
[----:B------:R-:W-:-:S03]  /*08f0*/  FADD R27, R27, R14 ;  /* 0x0000000e1b1b7221 */ /* 0x000fc60000000000 */
[----:B------:R-:W-:Y:S01]  /*0900*/  FADD R28, R19, R28 ;  /* 0x0000001c131c7221 */ /* 0x000fe20000000000 */
[----:B------:R-:W-:-:S03]  /*0910*/  FADD R12, R12, R27 ;  /* 0x0000001b0c0c7221 */ /* 0x000fc60000000000 */
[----:B------:R-:W-:-:S07]  /*0920*/  FADD R13, R13, R28 ;  /* 0x0000001c0d0d7221 */ /* 0x000fce0000000000 */
.L_x_8:
[----:B------:R-:W-:Y:S05]  /*0930*/  BSYNC.RECONVERGENT B0 ;  /* 0x0000000000007941 */ /* 0x000fea0003800200 */
.L_x_7:
[----:B------:R-:W-:Y:S01]  /*0940*/  LOP3.LUT R15, RZ, R10, RZ, 0x33, !PT ;  /* 0x0000000aff0f7212 */ /* 0x000fe200078e33ff */
[----:B------:R-:W-:Y:S03]  /*0950*/  BSSY.RECONVERGENT B0, `(.L_x_9) ;  /* 0x000001f000007945 */ /* 0x000fe60003800200 */
[----:B------:R-:W-:-:S04]  /*0960*/  IADD3 R14, PT, PT, R6, R15, RZ ;  /* 0x0000000f060e7210 */ /* 0x000fc80007ffe0ff */
        /* <DEDUP_REMOVED lines=29> */
.L_x_10:
[----:B------:R-:W-:Y:S05]  /*0b40*/  BSYNC.RECONVERGENT B0 ;  /* 0x0000000000007941 */ /* 0x000fea0003800200 */
.L_x_9:
[C---:B------:R-:W-:Y:S01]  /*0b50*/  IADD3 R14, PT, PT, R26.reuse, -0x2, RZ ;  /* 0xfffffffe1a0e7810 */ /* 0x040fe20007ffe0ff */
[----:B------:R-:W-:Y:S01]  /*0b60*/  BSSY.RECONVERGENT B0, `(.L_x_11) ;  /* 0x0000021000007945 */ /* 0x000fe20003800200 */
[----:B------:R-:W-:Y:S02]  /*0b70*/  IADD3 R26, PT, PT, R26, -0x3, RZ ;  /* 0xfffffffd1a1a7810 */ /* 0x000fe40007ffe0ff */
[----:B------:R-:W-:Y:S02]  /*0b80*/  LOP3.LUT P0, RZ, R14, 0x80000001, RZ, 0xc0, !PT ;  /* 0x800000010eff7812 */ /* 0x000fe4000780c0ff */
[----:B------:R-:W-:Y:S02]  /*0b90*/  LOP3.LUT P1, RZ, R26, 0x80000001, RZ, 0xc0, !PT ;  /* 0x800000011aff7812 */ /* 0x000fe4000782c0ff */
[-C--:B------:R-:W-:Y:S02]  /*0ba0*/  ISETP.GE.OR P0, PT, R14, R3.reuse, P0 ;  /* 0x000000030e00720c */ /* 0x080fe40000706670 */
[----:B------:R-:W-:-:S11]  /*0bb0*/  ISETP.GE.OR P1, PT, R26, R3, P1 ;  /* 0x000000031a00720c */ /* 0x000fd60000f26670 */
        /* <DEDUP_REMOVED lines=27> */
.L_x_12:
[----:B------:R-:W-:Y:S05]  /*0d70*/  BSYNC.RECONVERGENT B0 ;  /* 0x0000000000007941 */ /* 0x000fea0003800200 */
.L_x_11:
[----:B------:R-:W-:Y:S04]  /*0d80*/  BSSY.RECONVERGENT B0, `(.L_x_13) ;  /* 0x000001c000007945 */ /* 0x000fe80003800200 */
[----:B------:R-:W-:Y:S05]  /*0d90*/  @P1 BRA `(.L_x_14) ;  /* 0x0000000000681947 */ /* 0x000fea0003800000 */
[----:B------:R-:W1:Y:S01]  /*0da0*/  LDC.64 R22, c[0x0][0x3b0] ;  /* 0x0000ec00ff167b82 */ /* 0x000e620000000a00 */
[----:B------:R-:W-:-:S04]  /*0db0*/  SHF.R.U32.HI R17, RZ, 0x1, R26 ;  /* 0x00000001ff117819 */ /* 0x000fc8000001161a */
[----:B------:R-:W-:Y:S01]  /*0dc0*/  IADD3 R16, PT, PT, R2, R17, RZ ;  /* 0x0000001102107210 */ /* 0x000fe20007ffe0ff */
[-CC-:B------:R-:W-:Y:S02]  /*0dd0*/  IMAD R17, R17, R5.reuse, R4.reuse ;  /* 0x0000000511117224 */ /* 0x180fe400078e0204 */
[----:B------:R-:W2:Y:S02]  /*0de0*/  LDC.64 R14, c[0x0][0x3a8] ;  /* 0x0000ea00ff0e7b82 */ /* 0x000ea40000000a00 */
[----:B------:R-:W-:Y:S02]  /*0df0*/  IMAD R25, R16, R5, R4 ;  /* 0x0000000510197224 */ /* 0x000fe400078e0204 */
[----:B0-----:R-:W-:-:S04]  /*0e00*/  IMAD.WIDE.U32 R16, R17, 0x8, R20 ;  /* 0x0000000811107825 */ /* 0x001fc800078e0014 */
[----:B------:R-:W-:Y:S02]  /*0e10*/  IMAD.WIDE.U32 R24, R25, 0x8, R20 ;  /* 0x0000000819187825 */ /* 0x000fe400078e0014 */
[----:B------:R-:W3:Y:S02]  /*0e20*/  LDG.E.64 R16, desc[UR6][R16.64] ;  /* 0x0000000610107981 */ /* 0x000ee4000c1e1b00 */
[----:B-1----:R-:W-:-:S06]  /*0e30*/  IMAD.WIDE.U32 R22, R10, 0x4, R22 ;  /* 0x000000040a167825 */ /* 0x002fcc00078e0016 */
[----:B------:R-:W4:Y:S01]  /*0e40*/  LDG.E R22, desc[UR6][R22.64+0xc] ;  /* 0x00000c0616167981 */ /* 0x000f22000c1e1900 */
[----:B--2---:R-:W-:-:S03]  /*0e50*/  IMAD.WIDE.U32 R20, R10, 0x4, R14 ;  /* 0x000000040a147825 */ /* 0x004fc600078e000e */
[----:B------:R-:W2:Y:S04]  /*0e60*/  LDG.E.64 R14, desc[UR6][R24.64] ;  /* 0x00000006180e7981 */ /* 0x000ea8000c1e1b00 */
[----:B------:R-:W5:Y:S01]  /*0e70*/  LDG.E R20, desc[UR6][R20.64+0xc] ;  /* 0x00000c0614147981 */ /* 0x000f62000c1e1900 */
[----:B---3--:R-:W-:Y:S01]  /*0e80*/  FMUL R19, RZ, R17 ;  /* 0x00000011ff137220 */ /* 0x008fe20000400000 */
[-C--:B--2---:R-:W-:Y:S01]  /*0e90*/  FMUL R29, RZ, R15.reuse ;  /* 0x0000000fff1d7220 */ /* 0x084fe20000400000 */
[----:B----4-:R-:W-:Y:S01]  /*0ea0*/  FMUL R15, R22, R15 ;  /* 0x0000000f160f7220 */ /* 0x010fe20000400000 */
[----:B-----5:R-:W-:Y:S02]  /*0eb0*/  FMUL R27, R20, R17 ;  /* 0x00000011141b7220 */ /* 0x020fe40000400000 */
[-C--:B------:R-:W-:Y:S01]  /*0ec0*/  FFMA R26, R22, R14.reuse, -R29 ;  /* 0x0000000e161a7223 */ /* 0x080fe2000000081d */
[----:B------:R-:W-:Y:S01]  /*0ed0*/  FFMA R14, RZ, R14, R15 ;  /* 0x0000000eff0e7223 */ /* 0x000fe2000000000f */
[-C--:B------:R-:W-:Y:S01]  /*0ee0*/  FFMA R19, R20, R16.reuse, -R19 ;  /* 0x0000001014137223 */ /* 0x080fe20000000813 */
[----:B------:R-:W-:-:S03]  /*0ef0*/  FFMA R27, RZ, R16, R27 ;  /* 0x00000010ff1b7223 */ /* 0x000fc6000000001b */
[----:B------:R-:W-:Y:S01]  /*0f00*/  FADD R19, R19, R26 ;  /* 0x0000001a13137221 */ /* 0x000fe20000000000 */
[----:B------:R-:W-:-:S03]  /*0f10*/  FADD R14, R27, R14 ;  /* 0x0000000e1b0e7221 */ /* 0x000fc60000000000 */
[----:B------:R-:W-:Y:S01]  /*0f20*/  FADD R12, R12, R19 ;  /* 0x000000130c0c7221 */ /* 0x000fe20000000000 */
[----:B------:R-:W-:-:S07]  /*0f30*/  FADD R13, R13, R14 ;  /* 0x0000000e0d0d7221 */ /* 0x000fce0000000000 */
.L_x_14:
[----:B------:R-:W-:Y:S05]  /*0f40*/  BSYNC.RECONVERGENT B0 ;  /* 0x0000000000007941 */ /* 0x000fea0003800200 */
.L_x_13:
[----:B------:R-:W-:-:S04]  /*0f50*/  IADD3 R10, PT, PT, R10, 0x4, RZ ;  /* 0x000000040a0a7810 */ /* 0x000fc80007ffe0ff */
[----:B------:R-:W-:-:S13]  /*0f60*/  ISETP.NE.AND P0, PT, R10, R11, PT ;  /* 0x0000000b0a00720c */ /* 0x000fda0003f05270 */
[----:B------:R-:W-:Y:S05]  /*0f70*/  @P0 BRA `(.L_x_15) ;  /* 0xfffffff400ec0947 */ /* 0x000fea000383ffff */
.L_x_6:
[----:B------:R-:W-:-:S13]  /*0f80*/  ISETP.NE.AND P0, PT, R8, RZ, PT ;  /* 0x000000ff0800720c */ /* 0x000fda0003f05270 */
[----:B------:R-:W-:Y:S05]  /*0f90*/  @!P0 BRA `(.L_x_5) ;  /* 0x0000000400ac8947 */ /* 0x000fea0003800000 */
[----:B------:R-:W-:-:S13]  /*0fa0*/  ISETP.NE.AND P0, PT, R8, 0x1, PT ;  /* 0x000000010800780c */ /* 0x000fda0003f05270 */
[----:B------:R-:W-:Y:S05]  /*0fb0*/  @!P0 BRA `(.L_x_16) ;  /* 0x0000000400108947 */ /* 0x000fea0003800000 */
[----:B------:R-:W-:Y:S01]  /*0fc0*/  IADD3 R8, PT, PT, R6, -R11, RZ ;  /* 0x8000000b06087210 */ /* 0x000fe20007ffe0ff */
[----:B------:R-:W-:Y:S03]  /*0fd0*/  BSSY.RECONVERGENT B0, `(.L_x_17) ;  /* 0x000001f000007945 */ /* 0x000fe60003800200 */
[----:B------:R-:W-:-:S04]  /*0fe0*/  LOP3.LUT P0, RZ, R8, 0x80000001, RZ, 0xc0, !PT ;  /* 0x8000000108ff7812 */ /* 0x000fc8000780c0ff */
[----:B------:R-:W-:-:S13]  /*0ff0*/  ISETP.GE.OR P0, PT, R8, R3, P0 ;  /* 0x000000030800720c */ /* 0x000fda0000706670 */
[----:B------:R-:W-:Y:S05]  /*1000*/  @P0 BRA `(.L_x_18) ;  /* 0x00000000006c0947 */ /* 0x000fea0003800000 */
[----:B------:R-:W1:Y:S01]  /*1010*/  LDC.64 R16, c[0x0][0x388] ;  /* 0x0000e200ff107b82 */ /* 0x000e620000000a00 */
[----:B------:R-:W-:-:S04]  /*1020*/  SHF.R.U32.HI R19, RZ, 0x1, R8 ;  /* 0x00000001ff137819 */ /* 0x000fc80000011608 */
[----:B------:R-:W-:Y:S01]  /*1030*/  IADD3 R8, PT, PT, R2, R19, RZ ;  /* 0x0000001302087210 */ /* 0x000fe20007ffe0ff */
[-CC-:B------:R-:W-:Y:S02]  /*1040*/  IMAD R19, R19, R5.reuse, R4.reuse ;  /* 0x0000000513137224 */ /* 0x180fe400078e0204 */
[----:B------:R-:W2:Y:S02]  /*1050*/  LDC.64 R14, c[0x0][0x3b0] ;  /* 0x0000ec00ff0e7b82 */ /* 0x000ea40000000a00 */
[----:B0-----:R-:W-:-:S06]  /*1060*/  IMAD R21, R8, R5, R4 ;  /* 0x0000000508157224 */ /* 0x001fcc00078e0204 */
[----:B------:R-:W0:Y:S01]  /*1070*/  LDC.64 R22, c[0x0][0x3a8] ;  /* 0x0000ea00ff167b82 */ /* 0x000e220000000a00 */
[----:B-1----:R-:W-:-:S04]  /*1080*/  IMAD.WIDE.U32 R20, R21, 0x8, R16 ;  /* 0x0000000815147825 */ /* 0x002fc800078e0010 */
[----:B------:R-:W-:Y:S02]  /*1090*/  IMAD.WIDE.U32 R16, R19, 0x8, R16 ;  /* 0x0000000813107825 */ /* 0x000fe400078e0010 */
[----:B------:R-:W3:Y:S02]  /*10a0*/  LDG.E.64 R20, desc[UR6][R20.64] ;  /* 0x0000000614147981 */ /* 0x000ee4000c1e1b00 */
[C---:B--2---:R-:W-:Y:S02]  /*10b0*/  IMAD.WIDE.U32 R14, R11.reuse, 0x4, R14 ;  /* 0x000000040b0e7825 */ /* 0x044fe400078e000e */
[----:B------:R-:W2:Y:S04]  /*10c0*/  LDG.E.64 R16, desc[UR6][R16.64] ;  /* 0x0000000610107981 */ /* 0x000ea8000c1e1b00 */
[----:B------:R-:W4:Y:S01]  /*10d0*/  LDG.E R14, desc[UR6][R14.64] ;  /* 0x000000060e0e7981 */ /* 0x000f22000c1e1900 */
[----:B0-----:R-:W-:-:S06]  /*10e0*/  IMAD.WIDE.U32 R22, R11, 0x4, R22 ;  /* 0x000000040b167825 */ /* 0x001fcc00078e0016 */
[----:B------:R-:W5:Y:S01]  /*10f0*/  LDG.E R22, desc[UR6][R22.64] ;  /* 0x0000000616167981 */ /* 0x000f62000c1e1900 */
[----:B---3--:R-:W-:Y:S01]  /*1100*/  FMUL R29, RZ, R21 ;  /* 0x00000015ff1d7220 */ /* 0x008fe20000400000 */
[----:B--2---:R-:W-:Y:S01]  /*1110*/  FMUL R25, RZ, R17 ;  /* 0x00000011ff197220 */ /* 0x004fe20000400000 */
[C---:B----4-:R-:W-:Y:S02]  /*1120*/  FMUL R19, R14.reuse, R21 ;  /* 0x000000150e137220 */ /* 0x050fe40000400000 */
[-C--:B------:R-:W-:Y:S02]  /*1130*/  FFMA R8, R14, R20.reuse, -R29 ;  /* 0x000000140e087223 */ /* 0x080fe4000000081d */
[----:B------:R-:W-:Y:S01]  /*1140*/  FFMA R10, RZ, R20, R19 ;  /* 0x00000014ff0a7223 */ /* 0x000fe20000000013 */
[C---:B-----5:R-:W-:Y:S01]  /*1150*/  FMUL R27, R22.reuse, R17 ;  /* 0x00000011161b7220 */ /* 0x060fe20000400000 */
[----:B------:R-:W-:-:S03]  /*1160*/  FFMA R25, R22, R16, -R25 ;  /* 0x0000001016197223 */ /* 0x000fc60000000819 */
[----:B------:R-:W-:Y:S01]  /*1170*/  FFMA R27, RZ, R16, R27 ;  /* 0x00000010ff1b7223 */ /* 0x000fe2000000001b */
[----:B------:R-:W-:-:S03]  /*1180*/  FADD R25, R25, R8 ;  /* 0x0000000819197221 */ /* 0x000fc60000000000 */
[----:B------:R-:W-:Y:S01]  /*1190*/  FADD R10, R27, R10 ;  /* 0x0000000a1b0a7221 */ /* 0x000fe20000000000 */
[----:B------:R-:W-:-:S03]  /*11a0*/  FADD R12, R12, R25 ;  /* 0x000000190c0c7221 */ /* 0x000fc60000000000 */
[----:B------:R-:W-:-:S07]  /*11b0*/  FADD R13, R13, R10 ;  /* 0x0000000a0d0d7221 */ /* 0x000fce0000000000 */
.L_x_18:
[----:B------:R-:W-:Y:S05]  /*11c0*/  BSYNC.RECONVERGENT B0 ;  /* 0x0000000000007941 */ /* 0x000fea0003800200 */
.L_x_17:
        /* <DEDUP_REMOVED lines=33> */
.L_x_20:
[----:B------:R-:W-:Y:S05]  /*13e0*/  BSYNC.RECONVERGENT B0 ;  /* 0x0000000000007941 */ /* 0x000fea0003800200 */
.L_x_19:
[----:B------:R-:W-:-:S07]  /*13f0*/  IADD3 R11, PT, PT, R11, 0x2, RZ ;  /* 0x000000020b0b7810 */ /* 0x000fce0007ffe0ff */
.L_x_16:
[----:B------:R-:W1:Y:S02]  /*1400*/  LDCU UR4, c[0x0][0x3a4] ;  /* 0x00007480ff0477ac */ /* 0x000e640008000800 */
[----:B-1----:R-:W-:-:S04]  /*1410*/  ULOP3.LUT UR4, UR4, 0x1, URZ, 0xc0, !UPT ;  /* 0x0000000104047892 */ /* 0x002fc8000f8ec0ff */
[----:B------:R-:W-:-:S09]  /*1420*/  UISETP.NE.U32.AND UP0, UPT, UR4, 0x1, UPT ;  /* 0x000000010400788c */ /* 0x000fd2000bf05070 */
[----:B------:R-:W-:Y:S05]  /*1430*/  BRA.U UP0, `(.L_x_5) ;  /* 0x0000000100847547 */ /* 0x000fea000b800000 */
        /* <DEDUP_REMOVED lines=9> */
[----:B0-----:R-:W0:Y:S02]  /*14d0*/  LDC.64 R20, c[0x0][0x3a8] ;  /* 0x0000ea00ff147b82 */ /* 0x001e240000000a00 */
[----:B------:R-:W-:-:S06]  /*14e0*/  IMAD R5, R2, R5, R4 ;  /* 0x0000000502057224 */ /* 0x000fcc00078e0204 */
[----:B------:R-:W2:Y:S01]  /*14f0*/  LDC.64 R14, c[0x0][0x3b0] ;  /* 0x0000ec00ff0e7b82 */ /* 0x000ea20000000a00 */
[----:B-1----:R-:W-:-:S04]  /*1500*/  IMAD.WIDE.U32 R22, R23, 0x8, R16 ;  /* 0x0000000817167825 */ /* 0x002fc800078e0010 */
[----:B------:R-:W-:Y:S01]  /*1510*/  IMAD.WIDE.U32 R4, R5, 0x8, R16 ;  /* 0x0000000805047825 */ /* 0x000fe200078e0010 */
[----:B------:R-:W3:Y:S03]  /*1520*/  LDG.E.64 R2, desc[UR6][R22.64] ;  /* 0x0000000616027981 */ /* 0x000ee6000c1e1b00 */
[C---:B0-----:R-:W-:Y:S02]  /*1530*/  IMAD.WIDE.U32 R20, R11.reuse, 0x4, R20 ;  /* 0x000000040b147825 */ /* 0x041fe400078e0014 */
        /* <DEDUP_REMOVED lines=16> */
.L_x_21:
[----:B------:R-:W-:Y:S05]  /*1640*/  BSYNC.RECONVERGENT B0 ;  /* 0x0000000000007941 */ /* 0x000fea0003800200 */
.L_x_5:
[----:B------:R-:W1:Y:S02]  /*1650*/  LDC.64 R14, c[0x0][0x390] ;  /* 0x0000e400ff0e7b82 */ /* 0x000e640000000a00 */
[----:B-1----:R-:W2:Y:S06]  /*1660*/  LDG.E R2, desc[UR6][R14.64+0x4] ;  /* 0x000004060e027981 */ /* 0x002eac000c1e1900 */
[----:B------:R-:W1:Y:S02]  /*1670*/  LDC.64 R10, c[0x0][0x3b8] ;  /* 0x0000ee00ff0a7b82 */ /* 0x000e640000000a00 */
[----:B-1----:R-:W3:Y:S04]  /*1680*/  LDG.E R3, desc[UR6][R10.64+0x4] ;  /* 0x000004060a037981 */ /* 0x002ee8000c1e1900 */
[----:B------:R-:W4:Y:S04]  /*1690*/  LDG.E R4, desc[UR6][R10.64+0x8] ;  /* 0x000008060a047981 */ /* 0x000f28000c1e1900 */
[----:B------:R1:W5:Y:S01]  /*16a0*/  LDG.E R5, desc[UR6][R10.64] ;  /* 0x000000060a057981 */ /* 0x000362000c1e1900 */
[----:B------:R-:W0:Y:S01]  /*16b0*/  I2F.U32.RP R6, R7 ;  /* 0x0000000700067306 */ /* 0x000e220000209000 */
[----:B------:R-:W-:Y:S01]  /*16c0*/  IMAD R18, R18, R9, R0 ;  /* 0x0000000912127224 */ /* 0x000fe200078e0200 */
[----:B------:R-:W-:-:S06]  /*16d0*/  ISETP.NE.U32.AND P2, PT, R7, RZ, PT ;  /* 0x000000ff0700720c */ /* 0x000fcc0003f45070 */
[----:B0-----:R-:W0:Y:S02]  /*16e0*/  MUFU.RCP R6, R6 ;  /* 0x0000000600067308 */ /* 0x001e240000001000 */
[----:B0-----:R-:W-:Y:S02]  /*16f0*/  IADD3 R16, PT, PT, R6, 0xffffffe, RZ ;  /* 0x0ffffffe06107810 */ /* 0x001fe40007ffe0ff */
[----:B------:R-:W-:-:S04]  /*1700*/  IABS R6, R7 ;  /* 0x0000000700067213 */ /* 0x000fc80000000000 */
[----:B------:R0:W0:Y:S08]  /*1710*/  F2I.FTZ.U32.TRUNC.NTZ R17, R16 ;  /* 0x0000001000117305 */ /* 0x000030000021f000 */
[----:B-1----:R-:W1:Y:S01]  /*1720*/  I2F.RP R10, R6 ;  /* 0x00000006000a7306 */ /* 0x002e620000209400 */
[----:B0-----:R-:W-:Y:S01]  /*1730*/  HFMA2 R16, -RZ, RZ, 0, 0 ;  /* 0x00000000ff107431 */ /* 0x001fe200000001ff */
[----:B------:R-:W-:-:S05]  /*1740*/  IADD3 R8, PT, PT, RZ, -R17, RZ ;  /* 0x80000011ff087210 */ /* 0x000fca0007ffe0ff */
[----:B------:R-:W-:Y:S01]  /*1750*/  IMAD R15, R8, R7, RZ ;  /* 0x00000007080f7224 */ /* 0x000fe200078e02ff */
[----:B-1----:R-:W-:Y:S03]  /*1760*/  MUFU.RCP R10, R10 ;  /* 0x0000000a000a7308 */ /* 0x002fe60000001000 */
[----:B------:R-:W-:-:S06]  /*1770*/  IMAD.HI.U32 R17, R17, R15, R16 ;  /* 0x0000000f11117227 */ /* 0x000fcc00078e0010 */
[----:B------:R-:W-:-:S05]  /*1780*/  IMAD.HI.U32 R17, R17, R18, RZ ;  /* 0x0000001211117227 */ /* 0x000fca00078e00ff */
[----:B------:R-:W-:-:S05]  /*1790*/  IADD3 R0, PT, PT, -R17, RZ, RZ ;  /* 0x000000ff11007210 */ /* 0x000fca0007ffe1ff */
[----:B------:R-:W-:-:S05]  /*17a0*/  IMAD R0, R7, R0, R18 ;  /* 0x0000000007007224 */ /* 0x000fca00078e0212 */
[----:B------:R-:W-:-:S13]  /*17b0*/  ISETP.GE.U32.AND P0, PT, R0, R7, PT ;  /* 0x000000070000720c */ /* 0x000fda0003f06070 */
[-C--:B------:R-:W-:Y:S02]  /*17c0*/  @P0 IADD3 R0, PT, PT, R0, -R7.reuse, RZ ;  /* 0x8000000700000210 */ /* 0x080fe40007ffe0ff */
[----:B------:R-:W-:Y:S02]  /*17d0*/  @P0 IADD3 R17, PT, PT, R17, 0x1, RZ ;  /* 0x0000000111110810 */ /* 0x000fe40007ffe0ff */
[-C--:B------:R-:W-:Y:S02]  /*17e0*/  ISETP.GE.U32.AND P1, PT, R0, R7.reuse, PT ;  /* 0x000000070000720c */ /* 0x080fe40003f26070 */
[----:B------:R-:W-:-:S11]  /*17f0*/  LOP3.LUT R0, RZ, R7, RZ, 0x33, !PT ;  /* 0x00000007ff007212 */ /* 0x000fd600078e33ff */
[----:B------:R-:W-:-:S04]  /*1800*/  @P1 IADD3 R17, PT, PT, R17, 0x1, RZ ;  /* 0x0000000111111810 */ /* 0x000fc80007ffe0ff */
[----:B------:R-:W-:Y:S01]  /*1810*/  SEL R17, R0, R17, !P2 ;  /* 0x0000001100117207 */ /* 0x000fe20005000000 */
[----:B--2---:R-:W0:Y:S01]  /*1820*/  I2F.U32.RP R14, R2 ;  /* 0x00000002000e7306 */ /* 0x004e220000209000 */
[----:B------:R-:W-:Y:S02]  /*1830*/  IADD3 R11, PT, PT, RZ, -R2, RZ ;  /* 0x80000002ff0b7210 */ /* 0x000fe40007ffe0ff */
[----:B------:R-:W-:-:S05]  /*1840*/  ISETP.NE.U32.AND P2, PT, R2, RZ, PT ;  /* 0x000000ff0200720c */ /* 0x000fca0003f45070 */
[----:B0-----:R-:W0:Y:S02]  /*1850*/  MUFU.RCP R14, R14 ;  /* 0x0000000e000e7308 */ /* 0x001e240000001000 */
[----:B0-----:R-:W-:-:S06]  /*1860*/  IADD3 R8, PT, PT, R14, 0xffffffe, RZ ;  /* 0x0ffffffe0e087810 */ /* 0x001fcc0007ffe0ff */
[----:B------:R0:W1:Y:S02]  /*1870*/  F2I.FTZ.U32.TRUNC.NTZ R9, R8 ;  /* 0x0000000800097305 */ /* 0x000064000021f000 */
[----:B0-----:R-:W-:Y:S01]  /*1880*/  MOV R8, RZ ;  /* 0x000000ff00087202 */ /* 0x001fe20000000f00 */
[----:B-1----:R-:W-:-:S04]  /*1890*/  IMAD R11, R11, R9, RZ ;  /* 0x000000090b0b7224 */ /* 0x002fc800078e02ff */
[----:B------:R-:W-:-:S06]  /*18a0*/  IMAD.HI.U32 R8, R9, R11, R8 ;  /* 0x0000000b09087227 */ /* 0x000fcc00078e0008 */
[----:B------:R-:W-:Y:S01]  /*18b0*/  IMAD.HI.U32 R11, R8, R17, RZ ;  /* 0x00000011080b7227 */ /* 0x000fe200078e00ff */
[----:B------:R-:W-:Y:S02]  /*18c0*/  IADD3 R8, PT, PT, R10, 0xffffffe, RZ ;  /* 0x0ffffffe0a087810 */ /* 0x000fe40007ffe0ff */
[----:B------:R-:W-:Y:S02]  /*18d0*/  IADD3 R10, PT, PT, -R17, RZ, RZ ;  /* 0x000000ff110a7210 */ /* 0x000fe40007ffe1ff */
[----:B------:R-:W-:-:S03]  /*18e0*/  IADD3 R9, PT, PT, -R11, RZ, RZ ;  /* 0x000000ff0b097210 */ /* 0x000fc60007ffe1ff */
[----:B------:R-:W-:Y:S02]  /*18f0*/  IMAD R18, R7, R10, R18 ;  /* 0x0000000a07127224 */ /* 0x000fe400078e0212 */
[----:B------:R-:W-:-:S03]  /*1900*/  IMAD R9, R2, R9, R17 ;  /* 0x0000000902097224 */ /* 0x000fc600078e0211 */
[----:B-----5:R-:W-:Y:S02]  /*1910*/  IADD3 R5, PT, PT, R18, R5, RZ ;  /* 0x0000000512057210 */ /* 0x020fe40007ffe0ff */
[----:B------:R-:W-:Y:S02]  /*1920*/  ISETP.GE.U32.AND P0, PT, R9, R2, PT ;  /* 0x000000020900720c */ /* 0x000fe40003f06070 */
[----:B------:R-:W-:-:S11]  /*1930*/  ISETP.GE.AND P4, PT, R5, RZ, PT ;  /* 0x000000ff0500720c */ /* 0x000fd60003f86270 */
[----:B------:R-:W-:Y:S02]  /*1940*/  @P0 IADD3 R9, PT, PT, -R2, R9, RZ ;  /* 0x0000000902090210 */ /* 0x000fe40007ffe1ff */
[----:B------:R-:W-:Y:S02]  /*1950*/  @P0 IADD3 R11, PT, PT, R11, 0x1, RZ ;  /* 0x000000010b0b0810 */ /* 0x000fe40007ffe0ff */
[----:B------:R-:W-:Y:S02]  /*1960*/  ISETP.GE.U32.AND P1, PT, R9, R2, PT ;  /* 0x000000020900720c */ /* 0x000fe40003f26070 */
[----:B------:R0:W1:Y:S02]  /*1970*/  F2I.FTZ.U32.TRUNC.NTZ R9, R8 ;  /* 0x0000000800097305 */ /* 0x000064000021f000 */
[----:B0-----:R-:W-:-:S09]  /*1980*/  HFMA2 R8, -RZ, RZ, 0, 0 ;  /* 0x00000000ff087431 */ /* 0x001fd200000001ff */
[----:B------:R-:W-:Y:S02]  /*1990*/  @P1 IADD3 R11, PT, PT, R11, 0x1, RZ ;  /* 0x000000010b0b1810 */ /* 0x000fe40007ffe0ff */
[----:B------:R-:W-:Y:S02]  /*19a0*/  @!P2 LOP3.LUT R11, RZ, R2, RZ, 0x33, !PT ;  /* 0x00000002ff0ba212 */ /* 0x000fe400078e33ff */
[----:B-1----:R-:W-:Y:S02]  /*19b0*/  IADD3 R15, PT, PT, RZ, -R9, RZ ;  /* 0x80000009ff0f7210 */ /* 0x002fe40007ffe0ff */
[C---:B------:R-:W-:Y:S02]  /*19c0*/  IADD3 R14, PT, PT, -R11.reuse, RZ, RZ ;  /* 0x000000ff0b0e7210 */ /* 0x040fe40007ffe1ff */
[----:B----4-:R-:W-:Y:S01]  /*19d0*/  IADD3 R4, PT, PT, R11, R4, RZ ;  /* 0x000000040b047210 */ /* 0x010fe20007ffe0ff */
[----:B------:R-:W-:Y:S02]  /*19e0*/  IMAD R15, R15, R6, RZ ;  /* 0x000000060f0f7224 */ /* 0x000fe400078e02ff */
[----:B------:R-:W-:Y:S01]  /*19f0*/  IMAD R14, R2, R14, R17 ;  /* 0x0000000e020e7224 */ /* 0x000fe200078e0211 */
[----:B------:R-:W-:Y:S01]  /*1a00*/  IABS R17, R5 ;  /* 0x0000000500117213 */ /* 0x000fe20000000000 */
[----:B------:R-:W-:Y:S01]  /*1a10*/  IMAD.HI.U32 R8, R9, R15, R8 ;  /* 0x0000000f09087227 */ /* 0x000fe200078e0008 */
[----:B------:R-:W-:-:S02]  /*1a20*/  IABS R15, R4 ;  /* 0x00000004000f7213 */ /* 0x000fc40000000000 */
[----:B---3--:R-:W-:Y:S02]  /*1a30*/  IADD3 R9, PT, PT, R14, R3, RZ ;  /* 0x000000030e097210 */ /* 0x008fe40007ffe0ff */
[----:B------:R-:W-:Y:S01]  /*1a40*/  IABS R3, R7 ;  /* 0x0000000700037213 */ /* 0x000fe20000000000 */
[----:B------:R-:W-:Y:S01]  /*1a50*/  IMAD.HI.U32 R10, R8, R15, RZ ;  /* 0x0000000f080a7227 */ /* 0x000fe200078e00ff */
[----:B------:R-:W-:Y:S02]  /*1a60*/  IABS R11, R9 ;  /* 0x00000009000b7213 */ /* 0x000fe40000000000 */
[----:B------:R-:W-:Y:S02]  /*1a70*/  IADD3 R14, PT, PT, RZ, -R3, RZ ;  /* 0x80000003ff0e7210 */ /* 0x000fe40007ffe0ff */
[----:B------:R-:W-:Y:S01]  /*1a80*/  ISETP.GE.AND P3, PT, R4, RZ, PT ;  /* 0x000000ff0400720c */ /* 0x000fe20003f66270 */
[----:B------:R-:W-:Y:S01]  /*1a90*/  IMAD.HI.U32 R3, R8, R11, RZ ;  /* 0x0000000b08037227 */ /* 0x000fe200078e00ff */
[----:B------:R-:W0:Y:S03]  /*1aa0*/  LDC.64 R4, c[0x0][0x380] ;  /* 0x0000e000ff047b82 */ /* 0x000e260000000a00 */
[----:B------:R-:W-:-:S02]  /*1ab0*/  IMAD R11, R3, R14, R11 ;  /* 0x0000000e030b7224 */ /* 0x000fc400078e020b */
[----:B------:R-:W-:-:S03]  /*1ac0*/  IMAD.HI.U32 R8, R8, R17, RZ ;  /* 0x0000001108087227 */ /* 0x000fc600078e00ff */
[----:B------:R-:W-:Y:S01]  /*1ad0*/  ISETP.GT.U32.AND P0, PT, R6, R11, PT ;  /* 0x0000000b0600720c */ /* 0x000fe20003f04070 */
[-C--:B------:R-:W-:Y:S02]  /*1ae0*/  IMAD R15, R10, R14.reuse, R15 ;  /* 0x0000000e0a0f7224 */ /* 0x080fe400078e020f */
[----:B------:R-:W-:-:S03]  /*1af0*/  IMAD R3, R8, R14, R17 ;  /* 0x0000000e08037224 */ /* 0x000fc600078e0211 */
[C---:B------:R-:W-:Y:S02]  /*1b00*/  ISETP.GT.U32.AND P1, PT, R6.reuse, R15, PT ;  /* 0x0000000f0600720c */ /* 0x040fe40003f24070 */
[----:B------:R-:W-:-:S05]  /*1b10*/  ISETP.GT.U32.AND P2, PT, R6, R3, PT ;  /* 0x000000030600720c */ /* 0x000fca0003f44070 */
[----:B------:R-:W-:-:S04]  /*1b20*/  @!P0 IADD3 R11, PT, PT, R11, -R6, RZ ;  /* 0x800000060b0b8210 */ /* 0x000fc80007ffe0ff */
[C---:B------:R-:W-:Y:S02]  /*1b30*/  ISETP.GT.U32.AND P0, PT, R6.reuse, R11, PT ;  /* 0x0000000b0600720c */ /* 0x040fe40003f04070 */
[-C--:B------:R-:W-:Y:S02]  /*1b40*/  @!P1 IADD3 R15, PT, PT, R15, -R6.reuse, RZ ;  /* 0x800000060f0f9210 */ /* 0x080fe40007ffe0ff */
[----:B------:R-:W-:Y:S02]  /*1b50*/  @!P2 IADD3 R3, PT, PT, R3, -R6, RZ ;  /* 0x800000060303a210 */ /* 0x000fe40007ffe0ff */
[C---:B------:R-:W-:Y:S02]  /*1b60*/  ISETP.GT.U32.AND P1, PT, R6.reuse, R15, PT ;  /* 0x0000000f0600720c */ /* 0x040fe40003f24070 */
[----:B------:R-:W-:Y:S02]  /*1b70*/  ISETP.GE.AND P2, PT, R9, RZ, PT ;  /* 0x000000ff0900720c */ /* 0x000fe40003f46270 */
[----:B------:R-:W-:-:S03]  /*1b80*/  ISETP.GT.U32.AND P5, PT, R6, R3, PT ;  /* 0x000000030600720c */ /* 0x000fc60003fa4070 */
[----:B------:R-:W-:Y:S02]  /*1b90*/  @!P0 IADD3 R11, PT, PT, R11, -R6, RZ ;  /* 0x800000060b0b8210 */ /* 0x000fe40007ffe0ff */
[----:B------:R-:W-:-:S04]  /*1ba0*/  ISETP.NE.AND P0, PT, R7, RZ, PT ;  /* 0x000000ff0700720c */ /* 0x000fc80003f05270 */
[-C--:B------:R-:W-:Y:S02]  /*1bb0*/  @!P1 IADD3 R15, PT, PT, R15, -R6.reuse, RZ ;  /* 0x800000060f0f9210 */ /* 0x080fe40007ffe0ff */
[----:B------:R-:W-:Y:S02]  /*1bc0*/  @!P2 IADD3 R11, PT, PT, -R11, RZ, RZ ;  /* 0x000000ff0b0ba210 */ /* 0x000fe40007ffe1ff */
[----:B------:R-:W-:Y:S02]  /*1bd0*/  @!P5 IADD3 R3, PT, PT, R3, -R6, RZ ;  /* 0x800000060303d210 */ /* 0x000fe40007ffe0ff */
[----:B------:R-:W-:Y:S02]  /*1be0*/  @!P3 IADD3 R15, PT, PT, -R15, RZ, RZ ;  /* 0x000000ff0f0fb210 */ /* 0x000fe40007ffe1ff */
[C---:B------:R-:W-:Y:S02]  /*1bf0*/  SEL R11, R0.reuse, R11, !P0 ;  /* 0x0000000b000b7207 */ /* 0x040fe40004000000 */
[----:B------:R-:W-:-:S02]  /*1c00*/  SEL R15, R0, R15, !P0 ;  /* 0x0000000f000f7207 */ /* 0x000fc40004000000 */
[----:B------:R-:W-:Y:S02]  /*1c10*/  @!P4 IADD3 R3, PT, PT, -R3, RZ, RZ ;  /* 0x000000ff0303c210 */ /* 0x000fe40007ffe1ff */
[----:B------:R-:W-:Y:S02]  /*1c20*/  SHF.R.S32.HI R6, RZ, 0x1f, R11 ;  /* 0x0000001fff067819 */ /* 0x000fe4000001140b */
[----:B------:R-:W-:Y:S02]  /*1c30*/  SHF.R.S32.HI R10, RZ, 0x1f, R15 ;  /* 0x0000001fff0a7819 */ /* 0x000fe4000001140f */
[----:B------:R-:W-:Y:S02]  /*1c40*/  SEL R0, R0, R3, !P0 ;  /* 0x0000000300007207 */ /* 0x000fe40004000000 */
[-C--:B------:R-:W-:Y:S02]  /*1c50*/  LOP3.LUT R8, R6, R7.reuse, RZ, 0xc0, !PT ;  /* 0x0000000706087212 */ /* 0x080fe400078ec0ff */
[----:B------:R-:W-:-:S02]  /*1c60*/  LOP3.LUT R10, R10, R7, RZ, 0xc0, !PT ;  /* 0x000000070a0a7212 */ /* 0x000fc400078ec0ff */
[----:B------:R-:W-:Y:S02]  /*1c70*/  SHF.R.S32.HI R6, RZ, 0x1f, R0 ;  /* 0x0000001fff067819 */ /* 0x000fe40000011400 */
[----:B------:R-:W-:Y:S02]  /*1c80*/  IADD3 R8, PT, PT, R11, R8, RZ ;  /* 0x000000080b087210 */ /* 0x000fe40007ffe0ff */
[----:B------:R-:W-:Y:S02]  /*1c90*/  IADD3 R15, PT, PT, R15, R10, RZ ;  /* 0x0000000a0f0f7210 */ /* 0x000fe40007ffe0ff */
[----:B------:R-:W-:-:S03]  /*1ca0*/  LOP3.LUT R3, R6, R7, RZ, 0xc0, !PT ;  /* 0x0000000706037212 */ /* 0x000fc600078ec0ff */
[----:B------:R-:W-:Y:S01]  /*1cb0*/  IMAD R2, R2, R15, R8 ;  /* 0x0000000f02027224 */ /* 0x000fe200078e0208 */
[----:B------:R-:W-:-:S05]  /*1cc0*/  IADD3 R3, PT, PT, R0, R3, RZ ;  /* 0x0000000300037210 */ /* 0x000fca0007ffe0ff */
[----:B------:R-:W-:-:S04]  /*1cd0*/  IMAD R7, R2, R7, R3 ;  /* 0x0000000702077224 */ /* 0x000fc800078e0203 */
[----:B0-----:R-:W-:-:S05]  /*1ce0*/  IMAD.WIDE.U32 R4, R7, 0x8, R4 ;  /* 0x0000000807047825 */ /* 0x001fca00078e0004 */
[----:B------:R-:W-:Y:S01]  /*1cf0*/  STG.E.64 desc[UR6][R4.64], R12 ;  /* 0x0000000c04007986 */ /* 0x000fe2000c101b06 */
[----:B------:R-:W-:Y:S05]  /*1d00*/  EXIT ;  /* 0x000000000000794d */ /* 0x000fea0003800000 */
.L_x_22:
[----:B------:R-:W-:-:S00]  /*1d10*/  BRA `(.L_x_22) ;  /* 0xfffffffc00fc7947 */ /* 0x000fc0000383ffff */
[----:B------:R-:W-:-:S00]  /*1d20*/  NOP ;  /* 0x0000000000007918 */ /* 0x000fc00000000000 */
        /* <DEDUP_REMOVED lines=13> */
.L_x_33:


//--------------------- .text._Z10_dwt3_axisP6float2S0_PjS1_jjPfS2_Pi --------------------------
	.section	.text._Z10_dwt3_axisP6float2S0_PjS1_jjPfS2_Pi,"ax",@progbits
	.align	128
        .global         _Z10_dwt3_axisP6float2S0_PjS1_jjPfS2_Pi
        .type           _Z10_dwt3_axisP6float2S0_PjS1_jjPfS2_Pi,@function
        .size           _Z10_dwt3_axisP6float2S0_PjS1_jjPfS2_Pi,(.L_x_34 - _Z10_dwt3_axisP6float2S0_PjS1_jjPfS2_Pi)
        .other          _Z10_dwt3_axisP6float2S0_PjS1_jjPfS2_Pi,@"STO_CUDA_ENTRY STV_DEFAULT"
_Z10_dwt3_axisP6float2S0_PjS1_jjPfS2_Pi:
.text._Z10_dwt3_axisP6float2S0_PjS1_jjPfS2_Pi:
        /* <DEDUP_REMOVED lines=21> */
.L_x_23:
[----:B0-----:R-:W2:Y:S04]  /*0150*/  LDG.E R5, desc[UR10][R6.64] ;  /* 0x0000000a06057981 */ /* 0x001ea8000c1e1900 */
[----:B------:R-:W2:Y:S02]  /*0160*/  LDG.E R0, desc[UR10][R6.64+0x8] ;  /* 0x0000080a06007981 */ /* 0x000ea4000c1e1900 */
[----:B--2---:R-:W-:-:S07]  /*0170*/  IMAD R5, R0, R5, RZ ;  /* 0x0000000500057224 */ /* 0x004fce00078e02ff */
.L_x_24:
[----:B------:R-:W0:Y:S01]  /*0180*/  LDC.64 R2, c[0x0][0x390] ;  /* 0x0000e400ff027b82 */ /* 0x000e220000000a00 */
[----:B------:R-:W1:Y:S01]  /*0190*/  LDCU UR9, c[0x0][0x3a4] ;  /* 0x00007480ff0977ac */ /* 0x000e620008000800 */
[----:B0-----:R-:W-:-:S06]  /*01a0*/  IMAD.WIDE.U32 R2, R11, 0x4, R2 ;  /* 0x000000040b027825 */ /* 0x001fcc00078e0002 */
[----:B------:R-:W2:Y:S01]  /*01b0*/  LDG.E R2, desc[UR10][R2.64] ;  /* 0x0000000a02027981 */ /* 0x000ea2000c1e1900 */
[----:B-1----:R-:W-:Y:S01]  /*01c0*/  UIADD3 UR7, UPT, UPT, UR9, -0x1, URZ ;  /* 0xffffffff09077890 */ /* 0x002fe2000fffe0ff */
[----:B------:R-:W-:Y:S02]  /*01d0*/  ISETP.GE.U32.AND P0, PT, R18, R5, PT ;  /* 0x000000051200720c */ /* 0x000fe40003f06070 */
[----:B--2---:R-:W-:-:S13]  /*01e0*/  R2UR UR6, R2 ;  /* 0x00000000020672ca */ /* 0x004fda00000e0000 */
[----:B------:R-:W-:-:S04]  /*01f0*/  UIADD3 UR4, UPT, UPT, UR6, UR7, URZ ;  /* 0x0000000706047290 */ /* 0x000fc8000fffe0ff */
[----:B------:R-:W-:-:S04]  /*0200*/  ULEA.HI UR4, UR4, UR4, URZ, 0x1 ;  /* 0x0000000404047291 */ /* 0x000fc8000f8f08ff */
[----:B------:R-:W-:-:S06]  /*0210*/  USHF.R.S32.HI UR4, URZ, 0x1, UR4 ;  /* 0x00000001ff047899 */ /* 0x000fcc0008011404 */
[----:B------:R-:W-:-:S13]  /*0220*/  ISETP.GE.OR P0, PT, R19, UR4, P0 ;  /* 0x0000000413007c0c */ /* 0x000fda0008706670 */
[----:B------:R-:W-:Y:S05]  /*0230*/  @P0 EXIT ;  /* 0x000000000000094d */ /* 0x000fea0003800000 */
[----:B------:R-:W-:-:S13]  /*0240*/  ISETP.NE.AND P0, PT, R11, RZ, PT ;  /* 0x000000ff0b00720c */ /* 0x000fda0003f05270 */
[----:B------:R-:W-:Y:S05]  /*0250*/  @!P0 BRA `(.L_x_25) ;  /* 0x0000000000e08947 */ /* 0x000fea0003800000 */
[----:B------:R-:W-:-:S13]  /*0260*/  ISETP.NE.AND P0, PT, R11, 0x1, PT ;  /* 0x000000010b00780c */ /* 0x000fda0003f05270 */
[----:B------:R-:W-:Y:S05]  /*0270*/  @P0 BRA `(.L_x_26) ;  /* 0x0000000000b40947 */ /* 0x000fea0003800000 */
[----:B------:R-:W0:Y:S01]  /*0280*/  LDC.64 R2, c[0x0][0x398] ;  /* 0x0000e600ff027b82 */ /* 0x000e220000000a00 */
[----:B------:R-:W2:Y:S04]  /*0290*/  LDG.E R21, desc[UR10][R6.64] ;  /* 0x0000000a06157981 */ /* 0x000ea8000c1e1900 */
[----:B------:R-:W3:Y:S04]  /*02a0*/  LDG.E R12, desc[UR10][R6.64+0x4] ;  /* 0x0000040a060c7981 */ /* 0x000ee8000c1e1900 */
[----:B0-----:R-:W4:Y:S04]  /*02b0*/  LDG.E R23, desc[UR10][R2.64] ;  /* 0x0000000a02177981 */ /* 0x001f28000c1e1900 */
[----:B------:R0:W5:Y:S01]  /*02c0*/  LDG.E R11, desc[UR10][R2.64+0x4] ;  /* 0x0000040a020b7981 */ /* 0x000162000c1e1900 */
[----:B--2---:R-:W1:Y:S08]  /*02d0*/  I2F.U32.RP R0, R21 ;  /* 0x0000001500007306 */ /* 0x004e700000209000 */
[----:B----4-:R-:W2:Y:S08]  /*02e0*/  I2F.U32.RP R10, R23 ;  /* 0x00000017000a7306 */ /* 0x010eb00000209000 */
[----:B-1----:R-:W1:Y:S08]  /*02f0*/  MUFU.RCP R0, R0 ;  /* 0x0000000000007308 */ /* 0x002e700000001000 */
[----:B--2---:R-:W2:Y:S01]  /*0300*/  MUFU.RCP R10, R10 ;  /* 0x0000000a000a7308 */ /* 0x004ea20000001000 */
[----:B-1----:R-:W-:-:S02]  /*0310*/  VIADD R4, R0, 0xffffffe ;  /* 0x0ffffffe00047836 */ /* 0x002fc40000000000 */
[----:B--2---:R-:W-:-:S05]  /*0320*/  VIADD R8, R10, 0xffffffe ;  /* 0x0ffffffe0a087836 */ /* 0x004fca0000000000 */
[----:B------:R-:W1:Y:S08]  /*0330*/  F2I.FTZ.U32.TRUNC.NTZ R5, R4 ;  /* 0x0000000400057305 */ /* 0x000e70000021f000 */
[----:B------:R2:W4:Y:S01]  /*0340*/  F2I.FTZ.U32.TRUNC.NTZ R9, R8 ;  /* 0x0000000800097305 */ /* 0x000522000021f000 */
[----:B0-----:R-:W-:Y:S01]  /*0350*/  IADD3 R3, PT, PT, RZ, -R21, RZ ;  /* 0x80000015ff037210 */ /* 0x001fe20007ffe0ff */
[----:B------:R-:W-:-:S02]  /*0360*/  IMAD.MOV R13, RZ, RZ, -R23 ;  /* 0x000000ffff0d7224 */ /* 0x000fc400078e0a17 */
[----:B--2---:R-:W-:Y:S02]  /*0370*/  HFMA2 R8, -RZ, RZ, 0, 0 ;  /* 0x00000000ff087431 */ /* 0x004fe400000001ff */
[----:B-1----:R-:W-:Y:S02]  /*0380*/  IMAD R3, R3, R5, RZ ;  /* 0x0000000503037224 */ /* 0x002fe400078e02ff */
[----:B------:R-:W-:Y:S02]  /*0390*/  IMAD.MOV.U32 R4, RZ, RZ, RZ ;  /* 0x000000ffff047224 */ /* 0x000fe400078e00ff */
[----:B----4-:R-:W-:Y:S02]  /*03a0*/  IMAD R13, R13, R9, RZ ;  /* 0x000000090d0d7224 */ /* 0x010fe400078e02ff */
[----:B------:R-:W-:-:S04]  /*03b0*/  IMAD.HI.U32 R5, R5, R3, R4 ;  /* 0x0000000305057227 */ /* 0x000fc800078e0004 */
[----:B------:R-:W-:-:S04]  /*03c0*/  IMAD.HI.U32 R9, R9, R13, R8 ;  /* 0x0000000d09097227 */ /* 0x000fc800078e0008 */
[----:B------:R-:W-:-:S04]  /*03d0*/  IMAD.HI.U32 R5, R5, R18, RZ ;  /* 0x0000001205057227 */ /* 0x000fc800078e00ff */
[----:B------:R-:W-:-:S04]  /*03e0*/  IMAD.HI.U32 R9, R9, R18, RZ ;  /* 0x0000001209097227 */ /* 0x000fc800078e00ff */
[----:B------:R-:W-:Y:S02]  /*03f0*/  IMAD.MOV R9, RZ, RZ, -R9 ;  /* 0x000000ffff097224 */ /* 0x000fe400078e0a09 */
[----:B------:R-:W-:Y:S02]  /*0400*/  IMAD.MOV R5, RZ, RZ, -R5 ;  /* 0x000000ffff057224 */ /* 0x000fe400078e0a05 */
[--C-:B------:R-:W-:Y:S02]  /*0410*/  IMAD R0, R23, R9, R18.reuse ;  /* 0x0000000917007224 */ /* 0x100fe400078e0212 */
[----:B------:R-:W-:-:S03]  /*0420*/  IMAD R20, R21, R5, R18 ;  /* 0x0000000515147224 */ /* 0x000fc600078e0212 */
[----:B------:R-:W-:Y:S02]  /*0430*/  ISETP.GE.U32.AND P1, PT, R0, R23, PT ;  /* 0x000000170000720c */ /* 0x000fe40003f26070 */
[----:B------:R-:W-:Y:S02]  /*0440*/  ISETP.GE.U32.AND P0, PT, R20, R21, PT ;  /* 0x000000151400720c */ /* 0x000fe40003f06070 */
[----:B------:R-:W-:-:S09]  /*0450*/  ISETP.NE.U32.AND P3, PT, R23, RZ, PT ;  /* 0x000000ff1700720c */ /* 0x000fd20003f65070 */
[----:B------:R-:W-:Y:S02]  /*0460*/  @P1 IMAD.IADD R0, R0, 0x1, -R23 ;  /* 0x0000000100001824 */ /* 0x000fe400078e0a17 */
[C---:B------:R-:W-:Y:S02]  /*0470*/  @P0 IADD3 R20, PT, PT, -R21.reuse, R20, RZ ;  /* 0x0000001415140210 */ /* 0x040fe40007ffe1ff */
[----:B------:R-:W-:Y:S02]  /*0480*/  ISETP.NE.U32.AND P1, PT, R21, RZ, PT ;  /* 0x000000ff1500720c */ /* 0x000fe40003f25070 */
[----:B------:R-:W-:Y:S02]  /*0490*/  ISETP.GE.U32.AND P0, PT, R20, R21, PT ;  /* 0x000000151400720c */ /* 0x000fe40003f06070 */
[----:B------:R-:W-:-:S11]  /*04a0*/  ISETP.GE.U32.AND P2, PT, R0, R23, PT ;  /* 0x000000170000720c */ /* 0x000fd60003f46070 */
[----:B------:R-:W-:Y:S01]  /*04b0*/  @P0 IMAD.IADD R20, R20, 0x1, -R21 ;  /* 0x0000000114140824 */ /* 0x000fe200078e0a15 */
[----:B------:R-:W-:Y:S02]  /*04c0*/  @!P1 LOP3.LUT R20, RZ, R21, RZ, 0x33, !PT ;  /* 0x00000015ff149212 */ /* 0x000fe400078e33ff */
[----:B------:R-:W-:Y:S02]  /*04d0*/  @P2 IADD3 R0, PT, PT, -R23, R0, RZ ;  /* 0x0000000017002210 */ /* 0x000fe40007ffe1ff */
[----:B------:R-:W-:Y:S01]  /*04e0*/  @!P3 LOP3.LUT R0, RZ, R23, RZ, 0x33, !PT ;  /* 0x00000017ff00b212 */ /* 0x000fe200078e33ff */
[----:B------:R-:W-:-:S04]  /*04f0*/  IMAD.IADD R3, R18, 0x1, -R20 ;  /* 0x0000000112037824 */ /* 0x000fc800078e0a14 */
[----:B------:R-:W-:Y:S01]  /*0500*/  IMAD.IADD R5, R18, 0x1, -R0 ;  /* 0x0000000112057824 */ /* 0x000fe200078e0a00 */
[----:B------:R-:W-:Y:S01]  /*0510*/  MOV R25, R21 ;  /* 0x0000001500197202 */ /* 0x000fe20000000f00 */
[----:B---3--:R-:W-:Y:S02]  /*0520*/  IMAD R20, R12, R3, R20 ;  /* 0x000000030c147224 */ /* 0x008fe400078e0214 */
[----:B-----5:R-:W-:Y:S01]  /*0530*/  IMAD R18, R5, R11, R0 ;  /* 0x0000000b05127224 */ /* 0x020fe200078e0200 */
[----:B------:R-:W-:Y:S06]  /*0540*/  BRA `(.L_x_27) ;  /* 0x0000000000407947 */ /* 0x000fec0003800000 */
.L_x_26:
[----:B------:R-:W0:Y:S01]  /*0550*/  LDC.64 R2, c[0x0][0x398] ;  /* 0x0000e600ff027b82 */ /* 0x000e220000000a00 */
[----:B------:R-:W2:Y:S04]  /*0560*/  LDG.E R21, desc[UR10][R6.64] ;  /* 0x0000000a06157981 */ /* 0x000ea8000c1e1900 */
[----:B------:R-:W2:Y:S04]  /*0570*/  LDG.E R0, desc[UR10][R6.64+0x4] ;  /* 0x0000040a06007981 */ /* 0x000ea8000c1e1900 */
[----:B0-----:R-:W3:Y:S04]  /*0580*/  LDG.E R23, desc[UR10][R2.64] ;  /* 0x0000000a02177981 */ /* 0x001ee8000c1e1900 */
[----:B------:R-:W3:Y:S01]  /*0590*/  LDG.E R4, desc[UR10][R2.64+0x4] ;  /* 0x0000040a02047981 */ /* 0x000ee2000c1e1900 */
[----:B------:R-:W-:-:S02]  /*05a0*/  IMAD.MOV.U32 R20, RZ, RZ, R18 ;  /* 0x000000ffff147224 */ /* 0x000fc400078e0012 */
[----:B--2---:R-:W-:Y:S02]  /*05b0*/  IMAD R25, R0, R21, RZ ;  /* 0x0000001500197224 */ /* 0x004fe400078e02ff */
[----:B---3--:R-:W-:Y:S01]  /*05c0*/  IMAD R23, R23, R4, RZ ;  /* 0x0000000417177224 */ /* 0x008fe200078e02ff */
[----:B------:R-:W-:Y:S06]  /*05d0*/  BRA `(.L_x_27) ;  /* 0x00000000001c7947 */ /* 0x000fec0003800000 */
.L_x_25:
[----:B------:R-:W0:Y:S01]  /*05e0*/  LDC.64 R2, c[0x0][0x398] ;  /* 0x0000e600ff027b82 */ /* 0x000e220000000a00 */
[----:B------:R-:W2:Y:S04]  /*05f0*/  LDG.E R21, desc[UR10][R6.64] ;  /* 0x0000000a06157981 */ /* 0x000ea8000c1e1900 */
[----:B0-----:R-:W3:Y:S01]  /*0600*/  LDG.E R3, desc[UR10][R2.64] ;  /* 0x0000000a02037981 */ /* 0x001ee2000c1e1900 */
[----:B------:R-:W-:Y:S02]  /*0610*/  HFMA2 R23, -RZ, RZ, 0, 5.9604644775390625e-08 ;  /* 0x00000001ff177431 */ /* 0x000fe400000001ff */
[----:B------:R-:W-:Y:S02]  /*0620*/  IMAD.MOV.U32 R25, RZ, RZ, 0x1 ;  /* 0x00000001ff197424 */ /* 0x000fe400078e00ff */
[----:B--2---:R-:W-:-:S02]  /*0630*/  IMAD R20, R18, R21, RZ ;  /* 0x0000001512147224 */ /* 0x004fc400078e02ff */
[----:B---3--:R-:W-:-:S07]  /*0640*/  IMAD R18, R18, R3, RZ ;  /* 0x0000000312127224 */ /* 0x008fce00078e02ff */
.L_x_27:
[----:B------:R-:W-:Y:S01]  /*0650*/  UISETP.GE.AND UP0, UPT, UR9, 0x1, UPT ;  /* 0x000000010900788c */ /* 0x000fe2000bf06270 */
[----:B------:R-:W-:Y:S02]  /*0660*/  CS2R R2, SRZ ;  /* 0x0000000000027805 */ /* 0x000fe4000001ff00 */
[----:B------:R-:W-:-:S06]  /*0670*/  CS2R R4, SRZ ;  /* 0x0000000000047805 */ /* 0x000fcc000001ff00 */
[----:B------:R-:W-:Y:S05]  /*0680*/  BRA.U !UP0, `(.L_x_28) ;  /* 0x0000001908147547 */ /* 0x000fea000b800000 */
[----:B------:R-:W0:Y:S01]  /*0690*/  LDC.64 R10, c[0x0][0x3b8] ;  /* 0x0000ee00ff0a7b82 */ /* 0x000e220000000a00 */
[----:B------:R-:W2:Y:S04]  /*06a0*/  LDG.E R6, desc[UR10][R6.64+0x4] ;  /* 0x0000040a06067981 */ /* 0x000ea8000c1e1900 */
[----:B0-----:R0:W5:Y:S04]  /*06b0*/  LDG.E R24, desc[UR10][R10.64] ;  /* 0x0000000a0a187981 */ /* 0x001168000c1e1900 */
[----:B------:R0:W5:Y:S04]  /*06c0*/  LDG.E R26, desc[UR10][R10.64+0x4] ;  /* 0x0000040a0a1a7981 */ /* 0x000168000c1e1900 */
[----:B------:R0:W5:Y:S01]  /*06d0*/  LDG.E R27, desc[UR10][R10.64+0x8] ;  /* 0x0000080a0a1b7981 */ /* 0x000162000c1e1900 */
[----:B------:R-:W-:-:S02]  /*06e0*/  UISETP.NE.AND UP0, UPT, UR9, 0x1, UPT ;  /* 0x000000010900788c */ /* 0x000fc4000bf05270 */
[----:B------:R-:W-:Y:S01]  /*06f0*/  LEA R28, R19, -UR9, 0x1 ;  /* 0x80000009131c7c11 */ /* 0x000fe2000f8e08ff */
[----:B------:R-:W-:Y:S01]  /*0700*/  IMAD.MOV.U32 R9, RZ, RZ, RZ ;  /* 0x000000ffff097224 */ /* 0x000fe200078e00ff */
[----:B------:R-:W-:Y:S02]  /*0710*/  CS2R R4, SRZ ;  /* 0x0000000000047805 */ /* 0x000fe4000001ff00 */
[----:B------:R-:W-:Y:S01]  /*0720*/  CS2R R2, SRZ ;  /* 0x0000000000027805 */ /* 0x000fe2000001ff00 */
[----:B------:R-:W-:Y:S01]  /*0730*/  VIADD R28, R28, 0x1 ;  /* 0x000000011c1c7836 */ /* 0x000fe20000000000 */
[----:B--2---:R-:W-:Y:S01]  /*0740*/  R2UR UR18, R6 ;  /* 0x00000000061272ca */ /* 0x004fe200000e0000 */
[----:B0-----:R-:W-:-:S14]  /*0750*/  BRA.U !UP0, `(.L_x_29) ;  /* 0x0000000d08cc7547 */ /* 0x001fdc000b800000 */
[----:B------:R-:W-:Y:S02]  /*0760*/  ULEA UR8, UR6, UR9, 0x1 ;  /* 0x0000000906087291 */ /* 0x000fe4000f8e08ff */
[----:B------:R-:W-:Y:S01]  /*0770*/  MOV R0, UR9 ;  /* 0x0000000900007c02 */ /* 0x000fe20008000f00 */
[----:B------:R-:W-:Y:S01]  /*0780*/  HFMA2 R4, -RZ, RZ, 0, 0 ;  /* 0x00000000ff047431 */ /* 0x000fe200000001ff */
[----:B------:R-:W-:Y:S01]  /*0790*/  ULOP3.LUT UR5, UR9, 0x7ffffffe, URZ, 0xc0, !UPT ;  /* 0x7ffffffe09057892 */ /* 0x000fe2000f8ec0ff */
[----:B------:R-:W-:Y:S01]  /*07a0*/  ISETP.NE.AND P0, PT, R21, RZ, PT ;  /* 0x000000ff1500720c */ /* 0x000fe20003f05270 */
[----:B------:R-:W-:Y:S01]  /*07b0*/  IMAD.MOV.U32 R22, RZ, RZ, R28 ;  /* 0x000000ffff167224 */ /* 0x000fe200078e001c */
[----:B------:R-:W-:Y:S01]  /*07c0*/  LOP3.LUT R30, RZ, R21, RZ, 0x33, !PT ;  /* 0x00000015ff1e7212 */ /* 0x000fe200078e33ff */
[----:B------:R-:W-:Y:S01]  /*07d0*/  IMAD.U32 R6, RZ, RZ, UR8 ;  /* 0x00000008ff067e24 */ /* 0x000fe2000f8e00ff */
[----:B------:R-:W0:Y:S01]  /*07e0*/  LDCU.64 UR12, c[0x0][0x3b0] ;  /* 0x00007600ff0c77ac */ /* 0x000e220008000a00 */
[----:B------:R-:W-:-:S02]  /*07f0*/  IMAD R29, R19, -0x2, R0 ;  /* 0xfffffffe131d7824 */ /* 0x000fc400078e0200 */
[----:B------:R-:W-:Y:S01]  /*0800*/  IMAD R31, R19, -0x2, R6 ;  /* 0xfffffffe131f7824 */ /* 0x000fe200078e0206 */
[----:B------:R-:W1:Y:S01]  /*0810*/  LDCU.64 UR14, c[0x0][0x3a8] ;  /* 0x00007500ff0e77ac */ /* 0x000e620008000a00 */
[----:B------:R-:W-:-:S12]  /*0820*/  UIADD3 UR5, UPT, UPT, -UR5, URZ, URZ ;  /* 0x000000ff05057290 */ /* 0x000fd8000fffe1ff */
.L_x_30:
[----:B------:R-:W2:Y:S01]  /*0830*/  I2F.U32.RP R8, R21 ;  /* 0x0000001500087306 */ /* 0x000ea20000209000 */
[C---:B------:R-:W-:Y:S01]  /*0840*/  ISETP.GT.AND P1, PT, R22.reuse, -0x2, PT ;  /* 0xfffffffe1600780c */ /* 0x040fe20003f24270 */
[----:B------:R-:W-:Y:S01]  /*0850*/  VIADD R9, R22, 0x1 ;  /* 0x0000000116097836 */ /* 0x000fe20000000000 */
[----:B------:R-:W-:Y:S01]  /*0860*/  PLOP3.LUT P4, PT, PT, PT, PT, 0x8, 0x80 ;  /* 0x000000000080781c */ /* 0x000fe20003f8e170 */
[----:B------:R-:W-:Y:S01]  /*0870*/  IMAD R15, RZ, RZ, -UR18 ;  /* 0x80000012ff0f7e24 */ /* 0x000fe2000f8e02ff */
[----:B-1----:R-:W-:Y:S02]  /*0880*/  UIMAD.WIDE UR16, UR7, 0x4, UR14 ;  /* 0x00000004071078a5 */ /* 0x002fe4000f8e020e */
[----:B------:R-:W-:-:S07]  /*0890*/  ISETP.GE.AND P3, PT, R9, -0x1, PT ;  /* 0xffffffff0900780c */ /* 0x000fce0003f66270 */
[C---:B------:R-:W-:Y:S01]  /*08a0*/  @P1 IADD3 R0, PT, PT, R22.reuse, 0x1, RZ ;  /* 0x0000000116001810 */ /* 0x040fe20007ffe0ff */
[----:B--2---:R-:W1:Y:S01]  /*08b0*/  MUFU.RCP R8, R8 ;  /* 0x0000000800087308 */ /* 0x004e620000001000 */
[----:B------:R-:W-:Y:S02]  /*08c0*/  VIADD R22, R22, 0x2 ;  /* 0x0000000216167836 */ /* 0x000fe40000000000 */
[----:B------:R-:W-:Y:S01]  /*08d0*/  @P1 ISETP.GE.AND P2, PT, R0, UR6, PT ;  /* 0x0000000600001c0c */ /* 0x000fe2000bf46270 */
[----:B------:R-:W-:Y:S01]  /*08e0*/  @!P1 VIADD R10, R29, 0xfffffffd ;  /* 0xfffffffd1d0a9836 */ /* 0x000fe20000000000 */
[----:B------:R-:W-:Y:S02]  /*08f0*/  @P3 IADD3 R9, PT, PT, R31, -0x4, RZ ;  /* 0xfffffffc1f093810 */ /* 0x000fe40007ffe0ff */
[----:B------:R-:W-:Y:S02]  /*0900*/  @P1 PLOP3.LUT P4, PT, P2, PT, PT, 0x80, 0x8 ;  /* 0x000000000008181c */ /* 0x000fe4000178f070 */
[----:B------:R-:W-:Y:S01]  /*0910*/  @P3 ISETP.GE.AND P2, PT, R22, UR6, PT ;  /* 0x0000000616003c0c */ /* 0x000fe2000bf46270 */
[----:B-1----:R-:W-:-:S03]  /*0920*/  VIADD R6, R8, 0xffffffe ;  /* 0x0ffffffe08067836 */ /* 0x002fc60000000000 */
[----:B------:R-:W-:Y:S01]  /*0930*/  @P3 SEL R8, R22, R9, !P2 ;  /* 0x0000000916083207 */ /* 0x000fe20005000000 */
[----:B------:R-:W-:Y:S01]  /*0940*/  @!P3 VIADD R8, R29, 0xfffffffc ;  /* 0xfffffffc1d08b836 */ /* 0x000fe20000000000 */
[----:B------:R-:W-:Y:S01]  /*0950*/  ISETP.NE.U32.AND P3, PT, R21, RZ, PT ;  /* 0x000000ff1500720c */ /* 0x000fe20003f65070 */
[----:B------:R1:W2:Y:S04]  /*0960*/  F2I.FTZ.U32.TRUNC.NTZ R7, R6 ;  /* 0x0000000600077305 */ /* 0x0002a8000021f000 */
[----:B------:R-:W-:Y:S02]  /*0970*/  @P4 VIADD R0, R31, 0xfffffffd ;  /* 0xfffffffd1f004836 */ /* 0x000fe40000000000 */
[----:B------:R-:W-:-:S03]  /*0980*/  IMAD R8, R8, R25, R20 ;  /* 0x0000001908087224 */ /* 0x000fc600078e0214 */
[----:B------:R-:W-:Y:S01]  /*0990*/  @P1 MOV R10, R0 ;  /* 0x00000000000a1202 */ /* 0x000fe20000000f00 */
[----:B-1----:R-:W-:-:S04]  /*09a0*/  IMAD.MOV.U32 R6, RZ, RZ, RZ ;  /* 0x000000ffff067224 */ /* 0x002fc800078e00ff */
[----:B------:R-:W-:Y:S02]  /*09b0*/  IMAD R10, R10, R25, R20 ;  /* 0x000000190a0a7224 */ /* 0x000fe400078e0214 */
[----:B--2---:R-:W-:-:S04]  /*09c0*/  IMAD.MOV R12, RZ, RZ, -R7 ;  /* 0x000000ffff0c7224 */ /* 0x004fc800078e0a07 */
[----:B------:R-:W-:Y:S02]  /*09d0*/  IMAD R9, R12, R21, RZ ;  /* 0x000000150c097224 */ /* 0x000fe400078e02ff */
[----:B------:R-:W1:Y:S02]  /*09e0*/  I2F.U32.RP R12, UR18 ;  /* 0x00000012000c7d06 */ /* 0x000e640008209000 */
[----:B------:R-:W-:Y:S01]  /*09f0*/  IMAD.HI.U32 R7, R7, R9, R6 ;  /* 0x0000000907077227 */ /* 0x000fe200078e0006 */
[----:B------:R-:W-:-:S04]  /*0a00*/  IABS R6, R21 ;  /* 0x0000001500067213 */ /* 0x000fc80000000000 */
[----:B------:R-:W-:Y:S01]  /*0a10*/  R2UR UR8, R6 ;  /* 0x00000000060872ca */ /* 0x000fe200000e0000 */
[----:B------:R-:W-:-:S04]  /*0a20*/  IMAD.HI.U32 R9, R7, R10, RZ ;  /* 0x0000000a07097227 */ /* 0x000fc800078e00ff */
[----:B------:R-:W-:Y:S01]  /*0a30*/  IMAD.HI.U32 R11, R7, R8, RZ ;  /* 0x00000008070b7227 */ /* 0x000fe200078e00ff */
[----:B------:R-:W-:Y:S01]  /*0a40*/  IADD3 R0, PT, PT, -R9, RZ, RZ ;  /* 0x000000ff09007210 */ /* 0x000fe20007ffe1ff */
[----:B-1----:R-:W1:Y:S02]  /*0a50*/  MUFU.RCP R12, R12 ;  /* 0x0000000c000c7308 */ /* 0x002e640000001000 */
[----:B------:R-:W-:Y:S02]  /*0a60*/  IMAD.MOV R14, RZ, RZ, -R11 ;  /* 0x000000ffff0e7224 */ /* 0x000fe400078e0a0b */
[C---:B------:R-:W-:Y:S02]  /*0a70*/  IMAD R0, R21.reuse, R0, R10 ;  /* 0x0000000015007224 */ /* 0x040fe400078e020a */
[----:B------:R-:W-:-:S03]  /*0a80*/  IMAD R14, R21, R14, R8 ;  /* 0x0000000e150e7224 */ /* 0x000fc600078e0208 */
[-C--:B------:R-:W-:Y:S01]  /*0a90*/  ISETP.GE.U32.AND P1, PT, R0, R21.reuse, PT ;  /* 0x000000150000720c */ /* 0x080fe20003f26070 */
[----:B------:R-:W2:Y:S01]  /*0aa0*/  I2F.RP R13, UR8 ;  /* 0x00000008000d7d06 */ /* 0x000ea20008209400 */
[----:B------:R-:W-:Y:S01]  /*0ab0*/  ISETP.GE.U32.AND P4, PT, R14, R21, PT ;  /* 0x000000150e00720c */ /* 0x000fe20003f86070 */
[----:B-1----:R-:W-:-:S10]  /*0ac0*/  VIADD R6, R12, 0xffffffe ;  /* 0x0ffffffe0c067836 */ /* 0x002fd40000000000 */
[-C--:B------:R-:W-:Y:S01]  /*0ad0*/  @P1 IADD3 R0, PT, PT, R0, -R21.reuse, RZ ;  /* 0x8000001500001210 */ /* 0x080fe20007ffe0ff */
[----:B------:R1:W3:Y:S01]  /*0ae0*/  F2I.FTZ.U32.TRUNC.NTZ R7, R6 ;  /* 0x0000000600077305 */ /* 0x0002e2000021f000 */
[----:B------:R-:W-:Y:S01]  /*0af0*/  @P4 IMAD.IADD R14, R14, 0x1, -R21 ;  /* 0x000000010e0e4824 */ /* 0x000fe200078e0a15 */
[----:B------:R-:W-:Y:S01]  /*0b00*/  @P1 IADD3 R9, PT, PT, R9, 0x1, RZ ;  /* 0x0000000109091810 */ /* 0x000fe20007ffe0ff */
[----:B------:R-:W-:Y:S01]  /*0b10*/  @P4 VIADD R11, R11, 0x1 ;  /* 0x000000010b0b4836 */ /* 0x000fe20000000000 */
[-C--:B------:R-:W-:Y:S02]  /*0b20*/  ISETP.GE.U32.AND P2, PT, R0, R21.reuse, PT ;  /* 0x000000150000720c */ /* 0x080fe40003f46070 */
[----:B------:R-:W-:Y:S02]  /*0b30*/  ISETP.GE.U32.AND P5, PT, R14, R21, PT ;  /* 0x000000150e00720c */ /* 0x000fe40003fa6070 */
[----:B--2---:R-:W2:Y:S01]  /*0b40*/  MUFU.RCP R13, R13 ;  /* 0x0000000d000d7308 */ /* 0x004ea20000001000 */
[----:B-1----:R-:W-:-:S02]  /*0b50*/  MOV R6, RZ ;  /* 0x000000ff00067202 */ /* 0x002fc40000000f00 */
[----:B------:R-:W-:Y:S01]  /*0b60*/  LOP3.LUT R0, RZ, R21, RZ, 0x33, !PT ;  /* 0x00000015ff007212 */ /* 0x000fe200078e33ff */
[----:B---3--:R-:W-:-:S05]  /*0b70*/  IMAD R15, R15, R7, RZ ;  /* 0x000000070f0f7224 */ /* 0x008fca00078e02ff */
[----:B------:R-:W-:Y:S02]  /*0b80*/  @P2 VIADD R9, R9, 0x1 ;  /* 0x0000000109092836 */ /* 0x000fe40000000000 */
[----:B------:R-:W-:-:S03]  /*0b90*/  IMAD.HI.U32 R6, R7, R15, R6 ;  /* 0x0000000f07067227 */ /* 0x000fc600078e0006 */
[----:B------:R-:W-:Y:S01]  /*0ba0*/  SEL R12, R0, R9, !P3 ;  /* 0x00000009000c7207 */ /* 0x000fe20005800000 */
[----:B------:R-:W-:Y:S02]  /*0bb0*/  @P5 VIADD R11, R11, 0x1 ;  /* 0x000000010b0b5836 */ /* 0x000fe40000000000 */
[----:B--2---:R-:W-:Y:S02]  /*0bc0*/  VIADD R7, R13, 0xffffffe ;  /* 0x0ffffffe0d077836 */ /* 0x004fe40000000000 */
[----:B------:R-:W-:Y:S01]  /*0bd0*/  IMAD.HI.U32 R9, R6, R12, RZ ;  /* 0x0000000c06097227 */ /* 0x000fe200078e00ff */
[----:B------:R-:W-:Y:S02]  /*0be0*/  SEL R11, R0, R11, !P3 ;  /* 0x0000000b000b7207 */ /* 0x000fe40005800000 */
[----:B------:R-:W-:Y:S01]  /*0bf0*/  ISETP.NE.U32.AND P3, PT, RZ, UR18, PT ;  /* 0x00000012ff007c0c */ /* 0x000fe2000bf65070 */
[----:B------:R-:W1:Y:S01]  /*0c00*/  F2I.FTZ.U32.TRUNC.NTZ R7, R7 ;  /* 0x0000000700077305 */ /* 0x000e62000021f000 */
[----:B------:R-:W-:Y:S01]  /*0c10*/  IADD3 R15, PT, PT, -R9, RZ, RZ ;  /* 0x000000ff090f7210 */ /* 0x000fe20007ffe1ff */
[----:B------:R-:W-:Y:S01]  /*0c20*/  IMAD.HI.U32 R13, R6, R11, RZ ;  /* 0x0000000b060d7227 */ /* 0x000fe200078e00ff */
[----:B------:R-:W-:-:S03]  /*0c30*/  IADD3 R16, PT, PT, -R11, RZ, RZ ;  /* 0x000000ff0b107210 */ /* 0x000fc60007ffe1ff */
[--C-:B------:R-:W-:Y:S02]  /*0c40*/  IMAD R6, R15, UR18, R12.reuse ;  /* 0x000000120f067c24 */ /* 0x100fe4000f8e020c */
[----:B------:R-:W-:Y:S02]  /*0c50*/  IMAD.MOV R14, RZ, RZ, -R13 ;  /* 0x000000ffff0e7224 */ /* 0x000fe400078e0a0d */
[----:B------:R-:W-:Y:S01]  /*0c60*/  IMAD.MOV R15, RZ, RZ, -R12 ;  /* 0x000000ffff0f7224 */ /* 0x000fe200078e0a0c */
[----:B------:R-:W-:Y:S01]  /*0c70*/  ISETP.GE.U32.AND P1, PT, R6, UR18, PT ;  /* 0x0000001206007c0c */ /* 0x000fe2000bf26070 */
[----:B------:R-:W-:Y:S01]  /*0c80*/  IMAD R14, R14, UR18, R11 ;  /* 0x000000120e0e7c24 */ /* 0x000fe2000f8e020b */
[----:B-1----:R-:W-:-:S04]  /*0c90*/  IADD3 R17, PT, PT, RZ, -R7, RZ ;  /* 0x80000007ff117210 */ /* 0x002fc80007ffe0ff */
[----:B------:R-:W-:Y:S01]  /*0ca0*/  ISETP.GE.U32.AND P4, PT, R14, UR18, PT ;  /* 0x000000120e007c0c */ /* 0x000fe2000bf86070 */
[----:B------:R-:W-:-:S06]  /*0cb0*/  IMAD R17, R17, UR8, RZ ;  /* 0x0000000811117c24 */ /* 0x000fcc000f8e02ff */
[----:B------:R-:W-:Y:S02]  /*0cc0*/  @P1 VIADD R6, R6, -UR18 ;  /* 0x8000001206061c36 */ /* 0x000fe40008000000 */
[----:B------:R-:W-:-:S03]  /*0cd0*/  @P1 VIADD R9, R9, 0x1 ;  /* 0x0000000109091836 */ /* 0x000fc60000000000 */
[----:B------:R-:W-:Y:S01]  /*0ce0*/  ISETP.GE.U32.AND P2, PT, R6, UR18, PT ;  /* 0x0000001206007c0c */ /* 0x000fe2000bf46070 */
[----:B------:R-:W-:Y:S01]  /*0cf0*/  IMAD.MOV.U32 R6, RZ, RZ, RZ ;  /* 0x000000ffff067224 */ /* 0x000fe200078e00ff */
[----:B------:R-:W-:Y:S02]  /*0d00*/  @P4 IADD3 R14, PT, PT, R14, -UR18, RZ ;  /* 0x800000120e0e4c10 */ /* 0x000fe4000fffe0ff */
[----:B------:R-:W-:Y:S01]  /*0d10*/  @P4 IADD3 R13, PT, PT, R13, 0x1, RZ ;  /* 0x000000010d0d4810 */ /* 0x000fe20007ffe0ff */
[----:B------:R-:W-:Y:S01]  /*0d20*/  IMAD.HI.U32 R6, R7, R17, R6 ;  /* 0x0000001107067227 */ /* 0x000fe200078e0006 */
[----:B------:R-:W-:Y:S02]  /*0d30*/  ISETP.GE.U32.AND P5, PT, R14, UR18, PT ;  /* 0x000000120e007c0c */ /* 0x000fe4000bfa6070 */
[----:B------:R-:W-:Y:S01]  /*0d40*/  LOP3.LUT R14, RZ, UR18, RZ, 0x33, !PT ;  /* 0x00000012ff0e7c12 */ /* 0x000fe2000f8e33ff */
[C---:B------:R-:W-:Y:S02]  /*0d50*/  IMAD R7, R21.reuse, R15, R10 ;  /* 0x0000000f15077224 */ /* 0x040fe400078e020a */
[----:B------:R-:W-:Y:S01]  /*0d60*/  IMAD R15, R21, R16, R8 ;  /* 0x00000010150f7224 */ /* 0x000fe200078e0208 */
[----:B------:R-:W-:-:S02]  /*0d70*/  IABS R8, R21 ;  /* 0x0000001500087213 */ /* 0x000fc40000000000 */
[----:B-----5:R-:W-:Y:S02]  /*0d80*/  IADD3 R7, PT, PT, R24, R7, RZ ;  /* 0x0000000718077210 */ /* 0x020fe40007ffe0ff */
[----:B------:R-:W-:Y:S01]  /*0d90*/  @P2 IADD3 R9, PT, PT, R9, 0x1, RZ ;  /* 0x0000000109092810 */ /* 0x000fe20007ffe0ff */
[----:B------:R-:W-:Y:S01]  /*0da0*/  IMAD.MOV R17, RZ, RZ, -R8 ;  /* 0x000000ffff117224 */ /* 0x000fe200078e0a08 */
[----:B------:R-:W-:Y:S01]  /*0db0*/  IABS R10, R7 ;  /* 0x00000007000a7213 */ /* 0x000fe20000000000 */
[----:B------:R-:W-:Y:S01]  /*0dc0*/  @P5 VIADD R13, R13, 0x1 ;  /* 0x000000010d0d5836 */ /* 0x000fe20000000000 */
[----:B------:R-:W-:Y:S02]  /*0dd0*/  SEL R16, R14, R9, !P3 ;  /* 0x000000090e107207 */ /* 0x000fe40005800000 */
[----:B------:R-:W-:Y:S01]  /*0de0*/  IADD3 R8, PT, PT, R24, R15, RZ ;  /* 0x0000000f18087210 */ /* 0x000fe20007ffe0ff */
[----:B------:R-:W-:Y:S01]  /*0df0*/  IMAD.MOV.U32 R15, RZ, RZ, R10 ;  /* 0x000000ffff0f7224 */ /* 0x000fe200078e000a */
[----:B------:R-:W-:Y:S01]  /*0e00*/  MOV R10, R17 ;  /* 0x00000011000a7202 */ /* 0x000fe20000000f00 */
[----:B------:R-:W-:Y:S01]  /*0e10*/  IMAD.IADD R32, R27, 0x1, R16 ;  /* 0x000000011b207824 */ /* 0x000fe200078e0210 */
[----:B------:R-:W-:Y:S01]  /*0e20*/  IADD3 R17, PT, PT, -R16, RZ, RZ ;  /* 0x000000ff10117210 */ /* 0x000fe20007ffe1ff */
[----:B------:R-:W-:Y:S01]  /*0e30*/  IMAD.HI.U32 R9, R6, R15, RZ ;  /* 0x0000000f06097227 */ /* 0x000fe200078e00ff */
[----:B------:R-:W-:-:S02]  /*0e40*/  SEL R14, R14, R13, !P3 ;  /* 0x0000000d0e0e7207 */ /* 0x000fc40005800000 */
[----:B------:R-:W-:Y:S01]  /*0e50*/  IABS R13, R8 ;  /* 0x00000008000d7213 */ /* 0x000fe20000000000 */
[----:B------:R-:W-:Y:S01]  /*0e60*/  IMAD R33, R17, UR18, R12 ;  /* 0x0000001211217c24 */ /* 0x000fe2000f8e020c */
[----:B------:R-:W-:Y:S01]  /*0e70*/  IABS R34, R32 ;  /* 0x0000002000227213 */ /* 0x000fe20000000000 */
[----:B------:R-:W-:Y:S01]  /*0e80*/  IMAD.MOV R16, RZ, RZ, -R14 ;  /* 0x000000ffff107224 */ /* 0x000fe200078e0a0e */
[----:B------:R-:W-:Y:S01]  /*0e90*/  IADD3 R14, PT, PT, R27, R14, RZ ;  /* 0x0000000e1b0e7210 */ /* 0x000fe20007ffe0ff */
[----:B------:R-:W-:Y:S01]  /*0ea0*/  IMAD R9, R9, R10, R15 ;  /* 0x0000000a09097224 */ /* 0x000fe200078e020f */
[----:B------:R-:W-:Y:S01]  /*0eb0*/  MOV R17, R34 ;  /* 0x0000002200117202 */ /* 0x000fe20000000f00 */
[----:B------:R-:W-:-:S03]  /*0ec0*/  IMAD.HI.U32 R15, R6, R13, RZ ;  /* 0x0000000d060f7227 */ /* 0x000fc600078e00ff */
[----:B------:R-:W-:Y:S01]  /*0ed0*/  ISETP.LT.U32.AND P1, PT, R9, UR8, PT ;  /* 0x0000000809007c0c */ /* 0x000fe2000bf21070 */
[----:B------:R-:W-:Y:S02]  /*0ee0*/  IMAD.IADD R12, R26, 0x1, R33 ;  /* 0x000000011a0c7824 */ /* 0x000fe400078e0221 */
[----:B------:R-:W-:Y:S02]  /*0ef0*/  IMAD R33, R16, UR18, R11 ;  /* 0x0000001210217c24 */ /* 0x000fe4000f8e020b */
[----:B------:R-:W-:Y:S01]  /*0f00*/  IMAD R13, R15, R10, R13 ;  /* 0x0000000a0f0d7224 */ /* 0x000fe200078e020d */
[----:B------:R-:W-:Y:S01]  /*0f10*/  IABS R37, R12 ;  /* 0x0000000c00257213 */ /* 0x000fe20000000000 */
[----:B------:R-:W-:-:S03]  /*0f20*/  IMAD.HI.U32 R11, R6, R17, RZ ;  /* 0x00000011060b7227 */ /* 0x000fc600078e00ff */
[----:B------:R-:W-:Y:S01]  /*0f30*/  ISETP.LT.U32.AND P2, PT, R13, UR8, PT ;  /* 0x000000080d007c0c */ /* 0x000fe2000bf41070 */
[----:B------:R-:W-:Y:S02]  /*0f40*/  IMAD.IADD R15, R26, 0x1, R33 ;  /* 0x000000011a0f7824 */ /* 0x000fe400078e0221 */
[----:B------:R-:W-:Y:S01]  /*0f50*/  IMAD R11, R11, R10, R17 ;  /* 0x0000000a0b0b7224 */ /* 0x000fe200078e0211 */
[----:B------:R-:W-:Y:S01]  /*0f60*/  IABS R17, R14 ;  /* 0x0000000e00117213 */ /* 0x000fe20000000000 */
[C---:B------:R-:W-:Y:S01]  /*0f70*/  IMAD.HI.U32 R35, R6.reuse, R37, RZ ;  /* 0x0000002506237227 */ /* 0x040fe200078e00ff */
[----:B------:R-:W-:Y:S02]  /*0f80*/  IABS R33, R15 ;  /* 0x0000000f00217213 */ /* 0x000fe40000000000 */
[----:B------:R-:W-:Y:S01]  /*0f90*/  @!P1 IADD3 R9, PT, PT, R9, -UR8, RZ ;  /* 0x8000000809099c10 */ /* 0x000fe2000fffe0ff */
[----:B------:R-:W-:Y:S01]  /*0fa0*/  IMAD.HI.U32 R34, R6, R17, RZ ;  /* 0x0000001106227227 */ /* 0x000fe200078e00ff */
[----:B------:R-:W-:-:S02]  /*0fb0*/  ISETP.LT.U32.AND P3, PT, R11, UR8, PT ;  /* 0x000000080b007c0c */ /* 0x000fc4000bf61070 */
[----:B------:R-:W-:Y:S01]  /*0fc0*/  ISETP.LT.U32.AND P4, PT, R9, UR8, PT ;  /* 0x0000000809007c0c */ /* 0x000fe2000bf81070 */
[----:B------:R-:W-:-:S04]  /*0fd0*/  IMAD.HI.U32 R6, R6, R33, RZ ;  /* 0x0000002106067227 */ /* 0x000fc800078e00ff */
[-C--:B------:R-:W-:Y:S02]  /*0fe0*/  IMAD R16, R35, R10.reuse, R37 ;  /* 0x0000000a23107224 */ /* 0x080fe400078e0225 */
[-C--:B------:R-:W-:Y:S02]  /*0ff0*/  IMAD R17, R34, R10.reuse, R17 ;  /* 0x0000000a22117224 */ /* 0x080fe400078e0211 */
[----:B------:R-:W-:Y:S01]  /*1000*/  IMAD R10, R6, R10, R33 ;  /* 0x0000000a060a7224 */ /* 0x000fe200078e0221 */
[----:B------:R-:W-:Y:S01]  /*1010*/  ISETP.LT.U32.AND P6, PT, R16, UR8, PT ;  /* 0x0000000810007c0c */ /* 0x000fe2000bfc1070 */
[----:B------:R-:W-:Y:S01]  /*1020*/  @!P2 VIADD R13, R13, -UR8 ;  /* 0x800000080d0dac36 */ /* 0x000fe20008000000 */
[----:B------:R-:W-:Y:S01]  /*1030*/  ISETP.LT.U32.AND P5, PT, R17, UR8, PT ;  /* 0x0000000811007c0c */ /* 0x000fe2000bfa1070 */
[----:B------:R-:W-:Y:S01]  /*1040*/  @!P3 VIADD R11, R11, -UR8 ;  /* 0x800000080b0bbc36 */ /* 0x000fe20008000000 */
[----:B------:R-:W-:Y:S02]  /*1050*/  ISETP.LT.U32.AND P1, PT, R10, UR8, PT ;  /* 0x000000080a007c0c */ /* 0x000fe4000bf21070 */
[----:B------:R-:W-:-:S02]  /*1060*/  ISETP.LT.U32.AND P2, PT, R13, UR8, PT ;  /* 0x000000080d007c0c */ /* 0x000fc4000bf41070 */
[----:B------:R-:W-:Y:S02]  /*1070*/  @!P4 IADD3 R9, PT, PT, R9, -UR8, RZ ;  /* 0x800000080909cc10 */ /* 0x000fe4000fffe0ff */
[----:B------:R-:W-:-:S03]  /*1080*/  ISETP.LT.U32.AND P3, PT, R11, UR8, PT ;  /* 0x000000080b007c0c */ /* 0x000fc6000bf61070 */
[----:B------:R-:W-:Y:S02]  /*1090*/  @!P6 IADD3 R16, PT, PT, R16, -UR8, RZ ;  /* 0x800000081010ec10 */ /* 0x000fe4000fffe0ff */
[----:B------:R-:W-:Y:S01]  /*10a0*/  ISETP.GE.AND P6, PT, R7, RZ, PT ;  /* 0x000000ff0700720c */ /* 0x000fe20003fc6270 */
[----:B------:R-:W-:Y:S01]  /*10b0*/  @!P5 VIADD R17, R17, -UR8 ;  /* 0x800000081111dc36 */ /* 0x000fe20008000000 */
[----:B------:R-:W-:Y:S01]  /*10c0*/  ISETP.LT.U32.AND P4, PT, R16, UR8, PT ;  /* 0x0000000810007c0c */ /* 0x000fe2000bf81070 */
[----:B------:R-:W-:Y:S01]  /*10d0*/  @!P1 VIADD R10, R10, -UR8 ;  /* 0x800000080a0a9c36 */ /* 0x000fe20008000000 */
[----:B------:R-:W-:Y:S02]  /*10e0*/  @!P2 IADD3 R13, PT, PT, R13, -UR8, RZ ;  /* 0x800000080d0dac10 */ /* 0x000fe4000fffe0ff */
[----:B------:R-:W-:Y:S02]  /*10f0*/  ISETP.GE.AND P2, PT, R8, RZ, PT ;  /* 0x000000ff0800720c */ /* 0x000fe40003f46270 */
[----:B------:R-:W-:-:S02]  /*1100*/  ISETP.LT.U32.AND P1, PT, R10, UR8, PT ;  /* 0x000000080a007c0c */ /* 0x000fc4000bf21070 */
[----:B------:R-:W-:Y:S02]  /*1110*/  ISETP.LT.U32.AND P5, PT, R17, UR8, PT ;  /* 0x0000000811007c0c */ /* 0x000fe4000bfa1070 */
[----:B------:R-:W-:Y:S02]  /*1120*/  @!P3 IADD3 R11, PT, PT, R11, -UR8, RZ ;  /* 0x800000080b0bbc10 */ /* 0x000fe4000fffe0ff */
[----:B------:R-:W-:Y:S01]  /*1130*/  @!P6 IADD3 R9, PT, PT, -R9, RZ, RZ ;  /* 0x000000ff0909e210 */ /* 0x000fe20007ffe1ff */
[----:B------:R-:W-:Y:S01]  /*1140*/  @!P4 VIADD R16, R16, -UR8 ;  /* 0x800000081010cc36 */ /* 0x000fe20008000000 */
[----:B------:R-:W-:Y:S02]  /*1150*/  ISETP.GE.AND P6, PT, R32, RZ, PT ;  /* 0x000000ff2000720c */ /* 0x000fe40003fc6270 */
[----:B------:R-:W-:Y:S01]  /*1160*/  ISETP.GE.AND P4, PT, R12, RZ, PT ;  /* 0x000000ff0c00720c */ /* 0x000fe20003f86270 */
[----:B------:R-:W-:Y:S01]  /*1170*/  @!P2 IMAD.MOV R13, RZ, RZ, -R13 ;  /* 0x000000ffff0da224 */ /* 0x000fe200078e0a0d */
[----:B------:R-:W-:-:S02]  /*1180*/  ISETP.GE.AND P3, PT, R15, RZ, PT ;  /* 0x000000ff0f00720c */ /* 0x000fc40003f66270 */
[----:B------:R-:W-:Y:S01]  /*1190*/  @!P1 IADD3 R10, PT, PT, R10, -UR8, RZ ;  /* 0x800000080a0a9c10 */ /* 0x000fe2000fffe0ff */
[----:B------:R-:W-:Y:S01]  /*11a0*/  @!P5 VIADD R17, R17, -UR8 ;  /* 0x800000081111dc36 */ /* 0x000fe20008000000 */
[----:B------:R-:W-:Y:S01]  /*11b0*/  ISETP.NE.AND P2, PT, R21, RZ, PT ;  /* 0x000000ff1500720c */ /* 0x000fe20003f45270 */
[----:B0-----:R-:W-:Y:S01]  /*11c0*/  UIMAD.WIDE UR8, UR7, 0x4, UR12 ;  /* 0x00000004070878a5 */ /* 0x001fe2000f8e020c */
[----:B------:R-:W-:Y:S02]  /*11d0*/  ISETP.GE.AND P1, PT, R14, RZ, PT ;  /* 0x000000ff0e00720c */ /* 0x000fe40003f26270 */
[----:B------:R-:W-:Y:S01]  /*11e0*/  SEL R6, R0, R9, !P2 ;  /* 0x0000000900067207 */ /* 0x000fe20005000000 */
[----:B------:R-:W-:Y:S01]  /*11f0*/  @!P6 IMAD.MOV R11, RZ, RZ, -R11 ;  /* 0x000000ffff0be224 */ /* 0x000fe200078e0a0b */
[----:B------:R-:W-:Y:S02]  /*1200*/  MOV R9, R10 ;  /* 0x0000000a00097202 */ /* 0x000fe40000000f00 */
[----:B------:R-:W-:-:S02]  /*1210*/  @!P4 IADD3 R16, PT, PT, -R16, RZ, RZ ;  /* 0x000000ff1010c210 */ /* 0x000fc40007ffe1ff */
[C---:B------:R-:W-:Y:S01]  /*1220*/  SEL R7, R0.reuse, R13, !P2 ;  /* 0x0000000d00077207 */ /* 0x040fe20005000000 */
[----:B------:R-:W-:Y:S01]  /*1230*/  @!P3 IMAD.MOV R9, RZ, RZ, -R9 ;  /* 0x000000ffff09b224 */ /* 0x000fe200078e0a09 */
[C---:B------:R-:W-:Y:S02]  /*1240*/  SEL R13, R0.reuse, R11, !P2 ;  /* 0x0000000b000d7207 */ /* 0x040fe40005000000 */
[C---:B------:R-:W-:Y:S02]  /*1250*/  SEL R10, R0.reuse, R16, !P2 ;  /* 0x00000010000a7207 */ /* 0x040fe40005000000 */
[----:B------:R-:W-:Y:S02]  /*1260*/  @!P1 IADD3 R17, PT, PT, -R17, RZ, RZ ;  /* 0x000000ff11119210 */ /* 0x000fe40007ffe1ff */
[----:B------:R-:W-:Y:S02]  /*1270*/  SEL R0, R0, R9, !P2 ;  /* 0x0000000900007207 */ /* 0x000fe40005000000 */
[----:B------:R-:W-:Y:S01]  /*1280*/  SHF.R.S32.HI R12, RZ, 0x1f, R13 ;  /* 0x0000001fff0c7819 */ /* 0x000fe2000001140d */
[----:B------:R-:W0:Y:S01]  /*1290*/  LDC.64 R8, c[0x0][0x380] ;  /* 0x0000e000ff087b82 */ /* 0x000e220000000a00 */
[----:B------:R-:W-:-:S02]  /*12a0*/  SEL R11, R30, R17, !P0 ;  /* 0x000000111e0b7207 */ /* 0x000fc40004000000 */
[----:B------:R-:W-:Y:S02]  /*12b0*/  SHF.R.S32.HI R14, RZ, 0x1f, R10 ;  /* 0x0000001fff0e7819 */ /* 0x000fe4000001140a */
[-C--:B------:R-:W-:Y:S02]  /*12c0*/  LOP3.LUT R16, R12, R21.reuse, RZ, 0xc0, !PT ;  /* 0x000000150c107212 */ /* 0x080fe400078ec0ff */
[----:B------:R-:W-:Y:S02]  /*12d0*/  SHF.R.S32.HI R12, RZ, 0x1f, R6 ;  /* 0x0000001fff0c7819 */ /* 0x000fe40000011406 */
[----:B------:R-:W-:Y:S01]  /*12e0*/  SHF.R.S32.HI R32, RZ, 0x1f, R11 ;  /* 0x0000001fff207819 */ /* 0x000fe2000001140b */
[----:B------:R-:W-:Y:S01]  /*12f0*/  IMAD.IADD R16, R13, 0x1, R16 ;  /* 0x000000010d107824 */ /* 0x000fe200078e0210 */
[-C--:B------:R-:W-:Y:S01]  /*1300*/  LOP3.LUT R15, R14, R21.reuse, RZ, 0xc0, !PT ;  /* 0x000000150e0f7212 */ /* 0x080fe200078ec0ff */
[----:B------:R-:W-:Y:S01]  /*1310*/  IMAD.U32 R14, RZ, RZ, UR16 ;  /* 0x00000010ff0e7e24 */ /* 0x000fe2000f8e00ff */
[----:B------:R-:W-:-:S02]  /*1320*/  LOP3.LUT R13, R12, R21, RZ, 0xc0, !PT ;  /* 0x000000150c0d7212 */ /* 0x000fc400078ec0ff */
[----:B------:R-:W-:Y:S02]  /*1330*/  LOP3.LUT R32, R32, R21, RZ, 0xc0, !PT ;  /* 0x0000001520207212 */ /* 0x000fe400078ec0ff */
[----:B------:R-:W-:Y:S01]  /*1340*/  IADD3 R15, PT, PT, R10, R15, RZ ;  /* 0x0000000f0a0f7210 */ /* 0x000fe20007ffe0ff */
[----:B------:R-:W-:Y:S01]  /*1350*/  IMAD.IADD R13, R6, 0x1, R13 ;  /* 0x00000001060d7824 */ /* 0x000fe200078e020d */
[----:B------:R-:W-:Y:S02]  /*1360*/  SHF.R.S32.HI R10, RZ, 0x1f, R0 ;  /* 0x0000001fff0a7819 */ /* 0x000fe40000011400 */
[----:B------:R-:W-:Y:S01]  /*1370*/  IADD3 R32, PT, PT, R11, R32, RZ ;  /* 0x000000200b207210 */ /* 0x000fe20007ffe0ff */
[----:B------:R-:W-:Y:S01]  /*1380*/  IMAD R16, R16, UR18, R15 ;  /* 0x0000001210107c24 */ /* 0x000fe2000f8e020f */
[----:B------:R-:W-:Y:S01]  /*1390*/  LOP3.LUT R11, R10, R21, RZ, 0xc0, !PT ;  /* 0x000000150a0b7212 */ /* 0x000fe200078ec0ff */
[----:B------:R-:W-:Y:S01]  /*13a0*/  IMAD.U32 R10, RZ, RZ, UR8 ;  /* 0x00000008ff0a7e24 */ /* 0x000fe2000f8e00ff */
[----:B------:R-:W-:-:S02]  /*13b0*/  SHF.R.S32.HI R6, RZ, 0x1f, R7 ;  /* 0x0000001fff067819 */ /* 0x000fc40000011407 */
[----:B------:R-:W-:Y:S01]  /*13c0*/  MOV R15, UR17 ;  /* 0x00000011000f7c02 */ /* 0x000fe20008000f00 */
[----:B------:R-:W-:Y:S01]  /*13d0*/  IMAD.IADD R33, R0, 0x1, R11 ;  /* 0x0000000100217824 */ /* 0x000fe200078e020b */
[-C--:B------:R-:W-:Y:S01]  /*13e0*/  LOP3.LUT R6, R6, R21.reuse, RZ, 0xc0, !PT ;  /* 0x0000001506067212 */ /* 0x080fe200078ec0ff */
[-C--:B------:R-:W-:Y:S02]  /*13f0*/  IMAD R11, R16, R21.reuse, R13 ;  /* 0x00000015100b7224 */ /* 0x080fe400078e020d */
[----:B------:R-:W-:Y:S01]  /*1400*/  IMAD R32, R32, UR18, R33 ;  /* 0x0000001220207c24 */ /* 0x000fe2000f8e0221 */
[----:B------:R-:W-:Y:S01]  /*1410*/  IADD3 R17, PT, PT, R7, R6, RZ ;  /* 0x0000000607117210 */ /* 0x000fe20007ffe0ff */
[----:B0-----:R-:W-:Y:S01]  /*1420*/  IMAD.WIDE.U32 R6, R11, 0x8, R8 ;  /* 0x000000080b067825 */ /* 0x001fe200078e0008 */
[----:B------:R-:W-:Y:S01]  /*1430*/  MOV R11, UR9 ;  /* 0x00000009000b7c02 */ /* 0x000fe20008000f00 */
[----:B------:R-:W2:Y:S02]  /*1440*/  LDG.E R15, desc[UR10][R14.64] ;  /* 0x0000000a0e0f7981 */ /* 0x000ea4000c1e1900 */
[----:B------:R-:W-:-:S02]  /*1450*/  IMAD R17, R32, R21, R17 ;  /* 0x0000001520117224 */ /* 0x000fc400078e0211 */
[----:B------:R-:W2:Y:S01]  /*1460*/  LDG.E.64 R6, desc[UR10][R6.64] ;  /* 0x0000000a06067981 */ /* 0x000ea2000c1e1b00 */
[----:B------:R-:W-:Y:S02]  /*1470*/  IMAD.U32 R12, RZ, RZ, UR16 ;  /* 0x00000010ff0c7e24 */ /* 0x000fe4000f8e00ff */
[----:B------:R-:W-:Y:S01]  /*1480*/  IMAD.WIDE.U32 R16, R17, 0x8, R8 ;  /* 0x0000000811107825 */ /* 0x000fe200078e0008 */
[----:B------:R-:W3:Y:S01]  /*1490*/  LDG.E R11, desc[UR10][R10.64] ;  /* 0x0000000a0a0b7981 */ /* 0x000ee2000c1e1900 */
[----:B------:R-:W-:Y:S02]  /*14a0*/  MOV R13, UR17 ;  /* 0x00000011000d7c02 */ /* 0x000fe40008000f00 */
[----:B------:R-:W-:Y:S01]  /*14b0*/  IMAD.U32 R8, RZ, RZ, UR8 ;  /* 0x00000008ff087e24 */ /* 0x000fe2000f8e00ff */
[----:B------:R-:W-:Y:S01]  /*14c0*/  MOV R9, UR9 ;  /* 0x0000000900097c02 */ /* 0x000fe20008000f00 */
[----:B------:R-:W4:Y:S04]  /*14d0*/  LDG.E.64 R16, desc[UR10][R16.64] ;  /* 0x0000000a10107981 */ /* 0x000f28000c1e1b00 */
[----:B------:R-:W4:Y:S04]  /*14e0*/  LDG.E R12, desc[UR10][R12.64+-0x4] ;  /* 0xfffffc0a0c0c7981 */ /* 0x000f28000c1e1900 */
[----:B------:R-:W4:Y:S01]  /*14f0*/  LDG.E R8, desc[UR10][R8.64+-0x4] ;  /* 0xfffffc0a08087981 */ /* 0x000f22000c1e1900 */
[----:B------:R-:W-:-:S04]  /*1500*/  UIADD3 UR5, UPT, UPT, UR5, 0x2, URZ ;  /* 0x0000000205057890 */ /* 0x000fc8000fffe0ff */
[----:B------:R-:W-:Y:S01]  /*1510*/  UISETP.NE.AND UP0, UPT, UR5, URZ, UPT ;  /* 0x000000ff0500728c */ /* 0x000fe2000bf05270 */
[----:B------:R-:W-:Y:S01]  /*1520*/  VIADD R29, R29, 0xfffffffe ;  /* 0xfffffffe1d1d7836 */ /* 0x000fe20000000000 */
[----:B------:R-:W-:Y:S01]  /*1530*/  IADD3 R31, PT, PT, R31, -0x2, RZ ;  /* 0xfffffffe1f1f7810 */ /* 0x000fe20007ffe0ff */
[----:B------:R-:W-:Y:S01]  /*1540*/  UIADD3 UR7, UPT, UPT, UR7, -0x2, URZ ;  /* 0xfffffffe07077890 */ /* 0x000fe2000fffe0ff */
[CC--:B--2---:R-:W-:Y:S01]  /*1550*/  FFMA R0, R15.reuse, R6.reuse, R4 ;  /* 0x000000060f007223 */ /* 0x0c4fe20000000004 */
[-C--:B------:R-:W-:Y:S01]  /*1560*/  FFMA R5, R15, R7.reuse, R5 ;  /* 0x000000070f057223 */ /* 0x080fe20000000005 */
[CC--:B---3--:R-:W-:Y:S01]  /*1570*/  FFMA R2, R11.reuse, R6.reuse, R2 ;  /* 0x000000060b027223 */ /* 0x0c8fe20000000002 */
[-C--:B------:R-:W-:Y:S01]  /*1580*/  FFMA R3, R11, R7.reuse, R3 ;  /* 0x000000070b037223 */ /* 0x080fe20000000003 */
[-C--:B------:R-:W-:Y:S01]  /*1590*/  FFMA R11, -RZ, R7.reuse, R0 ;  /* 0x00000007ff0b7223 */ /* 0x080fe20000000100 */
[-C--:B------:R-:W-:Y:S01]  /*15a0*/  FFMA R0, RZ, R6.reuse, R5 ;  /* 0x00000006ff007223 */ /* 0x080fe20000000005 */
[----:B------:R-:W-:Y:S01]  /*15b0*/  FFMA R7, -RZ, R7, R2 ;  /* 0x00000007ff077223 */ /* 0x000fe20000000102 */
[----:B------:R-:W-:Y:S01]  /*15c0*/  FFMA R3, RZ, R6, R3 ;  /* 0x00000006ff037223 */ /* 0x000fe20000000003 */
[CC--:B----4-:R-:W-:Y:S01]  /*15d0*/  FFMA R4, R12.reuse, R16.reuse, R11 ;  /* 0x000000100c047223 */ /* 0x0d0fe2000000000b */
[-C--:B------:R-:W-:Y:S01]  /*15e0*/  FFMA R5, R12, R17.reuse, R0 ;  /* 0x000000110c057223 */ /* 0x080fe20000000000 */
[CC--:B------:R-:W-:Y:S01]  /*15f0*/  FFMA R2, R8.reuse, R16.reuse, R7 ;  /* 0x0000001008027223 */ /* 0x0c0fe20000000007 */
[-C--:B------:R-:W-:Y:S01]  /*1600*/  FFMA R3, R8, R17.reuse, R3 ;  /* 0x0000001108037223 */ /* 0x080fe20000000003 */
[-C--:B------:R-:W-:Y:S01]  /*1610*/  FFMA R4, -RZ, R17.reuse, R4 ;  /* 0x00000011ff047223 */ /* 0x080fe20000000104 */
[-C--:B------:R-:W-:Y:S01]  /*1620*/  FFMA R5, RZ, R16.reuse, R5 ;  /* 0x00000010ff057223 */ /* 0x080fe20000000005 */
[----:B------:R-:W-:Y:S01]  /*1630*/  FFMA R2, -RZ, R17, R2 ;  /* 0x00000011ff027223 */ /* 0x000fe20000000102 */
[----:B------:R-:W-:Y:S01]  /*1640*/  FFMA R3, RZ, R16, R3 ;  /* 0x00000010ff037223 */ /* 0x000fe20000000003 */
[----:B------:R-:W-:Y:S06]  /*1650*/  BRA.U UP0, `(.L_x_30) ;  /* 0xfffffff100747547 */ /* 0x000fec000b83ffff */
[----:B------:R-:W0:Y:S02]  /*1660*/  LDCU UR9, c[0x0][0x3a4] ;  /* 0x00007480ff0977ac */ /* 0x000e240008000800 */
[----:B0-----:R-:W-:-:S06]  /*1670*/  ULOP3.LUT UR5, UR9, 0x7ffffffe, URZ, 0xc0, !UPT ;  /* 0x7ffffffe09057892 */ /* 0x001fcc000f8ec0ff */
[----:B------:R-:W-:-:S07]  /*1680*/  IMAD.U32 R9, RZ, RZ, UR5 ;  /* 0x00000005ff097e24 */ /* 0x000fce000f8e00ff */
.L_x_29:
[----:B------:R-:W-:-:S04]  /*1690*/  ULOP3.LUT UR5, UR9, 0x1, URZ, 0xc0, !UPT ;  /* 0x0000000109057892 */ /* 0x000fc8000f8ec0ff */
[----:B------:R-:W-:-:S09]  /*16a0*/  UISETP.NE.U32.AND UP0, UPT, UR5, 0x1, UPT ;  /* 0x000000010500788c */ /* 0x000fd2000bf05070 */
[----:B------:R-:W-:Y:S05]  /*16b0*/  BRA.U UP0, `(.L_x_28) ;  /* 0x0000000900087547 */ /* 0x000fea000b800000 */
[----:B------:R-:W0:Y:S01]  /*16c0*/  I2F.U32.RP R8, R21 ;  /* 0x0000001500087306 */ /* 0x000e220000209000 */
[-C--:B------:R-:W-:Y:S01]  /*16d0*/  IADD3 R28, PT, PT, R28, R9.reuse, RZ ;  /* 0x000000091c1c7210 */ /* 0x080fe20007ffe0ff */
[----:B------:R-:W-:Y:S01]  /*16e0*/  IMAD.U32 R11, RZ, RZ, UR6 ;  /* 0x00000006ff0b7e24 */ /* 0x000fe2000f8e00ff */
[----:B------:R-:W-:Y:S02]  /*16f0*/  PLOP3.LUT P2, PT, PT, PT, PT, 0x8, 0x80 ;  /* 0x000000000080781c */ /* 0x000fe40003f4e170 */
[----:B------:R-:W-:Y:S02]  /*1700*/  ISETP.GE.AND P0, PT, R28, -0x1, PT ;  /* 0xffffffff1c00780c */ /* 0x000fe40003f06270 */
[----:B------:R-:W-:Y:S02]  /*1710*/  IADD3 R13, PT, PT, RZ, -UR18, RZ ;  /* 0x80000012ff0d7c10 */ /* 0x000fe4000fffe0ff */
[----:B------:R-:W-:-:S05]  /*1720*/  LOP3.LUT R9, RZ, R9, RZ, 0x33, !PT ;  /* 0x00000009ff097212 */ /* 0x000fca00078e33ff */
[----:B------:R-:W-:Y:S01]  /*1730*/  VIADD R9, R9, UR9 ;  /* 0x0000000909097c36 */ /* 0x000fe20008000000 */
[----:B0-----:R-:W0:Y:S03]  /*1740*/  MUFU.RCP R8, R8 ;  /* 0x0000000800087308 */ /* 0x001e260000001000 */
[----:B------:R-:W-:Y:S01]  /*1750*/  @P0 VIADD R0, R28, 0x1 ;  /* 0x000000011c000836 */ /* 0x000fe20000000000 */
[----:B------:R-:W-:-:S04]  /*1760*/  @P0 LEA R6, R11, -R28, 0x1 ;  /* 0x8000001c0b060211 */ /* 0x000fc800078e08ff */
[----:B------:R-:W-:-:S04]  /*1770*/  @P0 ISETP.GE.AND P1, PT, R0, UR6, PT ;  /* 0x0000000600000c0c */ /* 0x000fc8000bf26270 */
[----:B------:R-:W-:Y:S02]  /*1780*/  @P0 PLOP3.LUT P2, PT, P1, PT, PT, 0x80, 0x8 ;  /* 0x000000000008081c */ /* 0x000fe40000f4f070 */
[----:B0-----:R-:W-:Y:S02]  /*1790*/  IADD3 R7, PT, PT, R8, 0xffffffe, RZ ;  /* 0x0ffffffe08077810 */ /* 0x001fe40007ffe0ff */
[----:B------:R-:W0:Y:S09]  /*17a0*/  I2F.U32.RP R8, UR18 ;  /* 0x0000001200087d06 */ /* 0x000e320008209000 */
[----:B------:R-:W-:Y:S01]  /*17b0*/  @P2 IADD3 R0, PT, PT, R6, -0x2, RZ ;  /* 0xfffffffe06002810 */ /* 0x000fe20007ffe0ff */
[----:B------:R-:W1:Y:S01]  /*17c0*/  F2I.FTZ.U32.TRUNC.NTZ R7, R7 ;  /* 0x0000000700077305 */ /* 0x000e62000021f000 */
[----:B------:R-:W-:-:S02]  /*17d0*/  @!P0 IADD3 R0, PT, PT, -R28, -0x2, RZ ;  /* 0xfffffffe1c008810 */ /* 0x000fc40007ffe1ff */
[----:B------:R-:W-:-:S05]  /*17e0*/  ISETP.NE.U32.AND P2, PT, R21, RZ, PT ;  /* 0x000000ff1500720c */ /* 0x000fca0003f45070 */
[----:B0-----:R-:W0:Y:S01]  /*17f0*/  MUFU.RCP R8, R8 ;  /* 0x0000000800087308 */ /* 0x001e220000001000 */
[----:B-1----:R-:W-:-:S04]  /*1800*/  IMAD.MOV R10, RZ, RZ, -R7 ;  /* 0x000000ffff0a7224 */ /* 0x002fc800078e0a07 */
[----:B------:R-:W-:-:S04]  /*1810*/  IMAD.MOV.U32 R6, RZ, RZ, R10 ;  /* 0x000000ffff067224 */ /* 0x000fc800078e000a */
[-C--:B------:R-:W-:Y:S02]  /*1820*/  IMAD R11, R6, R21.reuse, RZ ;  /* 0x00000015060b7224 */ /* 0x080fe400078e02ff */
[----:B------:R-:W-:Y:S01]  /*1830*/  HFMA2 R6, -RZ, RZ, 0, 0 ;  /* 0x00000000ff067431 */ /* 0x000fe200000001ff */
[----:B0-----:R-:W-:Y:S02]  /*1840*/  IADD3 R10, PT, PT, R8, 0xffffffe, RZ ;  /* 0x0ffffffe080a7810 */ /* 0x001fe40007ffe0ff */
[----:B------:R-:W-:Y:S02]  /*1850*/  IABS R8, R21 ;  /* 0x0000001500087213 */ /* 0x000fe40000000000 */
[----:B------:R-:W-:Y:S02]  /*1860*/  IMAD.HI.U32 R7, R7, R11, R6 ;  /* 0x0000000b07077227 */ /* 0x000fe400078e0006 */
[----:B------:R0:W1:Y:S02]  /*1870*/  F2I.FTZ.U32.TRUNC.NTZ R11, R10 ;  /* 0x0000000a000b7305 */ /* 0x000064000021f000 */
[----:B------:R-:W-:-:S04]  /*1880*/  IMAD R6, R0, R25, R20 ;  /* 0x0000001900067224 */ /* 0x000fc800078e0214 */
[----:B------:R-:W-:-:S04]  /*1890*/  IMAD.HI.U32 R7, R7, R6, RZ ;  /* 0x0000000607077227 */ /* 0x000fc800078e00ff */
[----:B------:R-:W-:Y:S02]  /*18a0*/  IMAD.MOV R0, RZ, RZ, -R7 ;  /* 0x000000ffff007224 */ /* 0x000fe400078e0a07 */
[----:B0-----:R-:W-:Y:S02]  /*18b0*/  IMAD.MOV.U32 R10, RZ, RZ, RZ ;  /* 0x000000ffff0a7224 */ /* 0x001fe400078e00ff */
[----:B------:R-:W-:Y:S02]  /*18c0*/  IMAD R0, R21, R0, R6 ;  /* 0x0000000015007224 */ /* 0x000fe400078e0206 */
[----:B-1----:R-:W-:-:S03]  /*18d0*/  IMAD R13, R13, R11, RZ ;  /* 0x0000000b0d0d7224 */ /* 0x002fc600078e02ff */
[C---:B------:R-:W-:Y:S01]  /*18e0*/  ISETP.GE.U32.AND P0, PT, R0.reuse, R21, PT ;  /* 0x000000150000720c */ /* 0x040fe20003f06070 */
[----:B------:R-:W-:Y:S02]  /*18f0*/  IMAD.HI.U32 R13, R11, R13, R10 ;  /* 0x0000000d0b0d7227 */ /* 0x000fe400078e000a */
[----:B------:R-:W0:Y:S10]  /*1900*/  I2F.RP R11, R8 ;  /* 0x00000008000b7306 */ /* 0x000e340000209400 */
[----:B------:R-:W-:-:S02]  /*1910*/  @P0 IMAD.IADD R0, R0, 0x1, -R21 ;  /* 0x0000000100000824 */ /* 0x000fc400078e0a15 */
[----:B------:R-:W-:-:S03]  /*1920*/  @P0 VIADD R7, R7, 0x1 ;  /* 0x0000000107070836 */ /* 0x000fc60000000000 */
[-C--:B------:R-:W-:Y:S01]  /*1930*/  ISETP.GE.U32.AND P1, PT, R0, R21.reuse, PT ;  /* 0x000000150000720c */ /* 0x080fe20003f26070 */
[----:B0-----:R-:W0:Y:S01]  /*1940*/  MUFU.RCP R11, R11 ;  /* 0x0000000b000b7308 */ /* 0x001e220000001000 */
[----:B------:R-:W-:-:S11]  /*1950*/  LOP3.LUT R0, RZ, R21, RZ, 0x33, !PT ;  /* 0x00000015ff007212 */ /* 0x000fd600078e33ff */
[----:B------:R-:W-:-:S04]  /*1960*/  @P1 IADD3 R7, PT, PT, R7, 0x1, RZ ;  /* 0x0000000107071810 */ /* 0x000fc80007ffe0ff */
[----:B------:R-:W-:Y:S02]  /*1970*/  SEL R10, R0, R7, !P2 ;  /* 0x00000007000a7207 */ /* 0x000fe40005000000 */
[----:B0-----:R-:W-:Y:S02]  /*1980*/  IADD3 R14, PT, PT, R11, 0xffffffe, RZ ;  /* 0x0ffffffe0b0e7810 */ /* 0x001fe40007ffe0ff */
[----:B------:R-:W-:Y:S01]  /*1990*/  ISETP.NE.U32.AND P2, PT, RZ, UR18, PT ;  /* 0x00000012ff007c0c */ /* 0x000fe2000bf45070 */
[----:B------:R-:W-:-:S04]  /*19a0*/  IMAD.HI.U32 R12, R13, R10, RZ ;  /* 0x0000000a0d0c7227 */ /* 0x000fc800078e00ff */
[----:B------:R-:W-:Y:S01]  /*19b0*/  IMAD.MOV R11, RZ, RZ, -R10 ;  /* 0x000000ffff0b7224 */ /* 0x000fe200078e0a0a */
[----:B------:R-:W-:-:S03]  /*19c0*/  IADD3 R7, PT, PT, -R12, RZ, RZ ;  /* 0x000000ff0c077210 */ /* 0x000fc60007ffe1ff */
[----:B------:R-:W-:Y:S01]  /*19d0*/  IMAD R11, R21, R11, R6 ;  /* 0x0000000b150b7224 */ /* 0x000fe200078e0206 */
[----:B------:R-:W-:Y:S01]  /*19e0*/  MOV R6, RZ ;  /* 0x000000ff00067202 */ /* 0x000fe20000000f00 */
[----:B------:R-:W-:Y:S02]  /*19f0*/  IMAD R7, R7, UR18, R10 ;  /* 0x0000001207077c24 */ /* 0x000fe4000f8e020a */
[----:B-----5:R-:W-:-:S03]  /*1a00*/  IMAD.IADD R11, R24, 0x1, R11 ;  /* 0x00000001180b7824 */ /* 0x020fc600078e020b */
[----:B------:R-:W-:Y:S02]  /*1a10*/  ISETP.GE.U32.AND P0, PT, R7, UR18, PT ;  /* 0x0000001207007c0c */ /* 0x000fe4000bf06070 */
[----:B------:R-:W-:-:S11]  /*1a20*/  IABS R17, R11 ;  /* 0x0000000b00117213 */ /* 0x000fd60000000000 */
[----:B------:R-:W-:Y:S02]  /*1a30*/  @P0 VIADD R7, R7, -UR18 ;  /* 0x8000001207070c36 */ /* 0x000fe40008000000 */
[----:B------:R-:W-:-:S03]  /*1a40*/  @P0 VIADD R12, R12, 0x1 ;  /* 0x000000010c0c0836 */ /* 0x000fc60000000000 */
[----:B------:R-:W-:Y:S02]  /*1a50*/  ISETP.GE.U32.AND P1, PT, R7, UR18, PT ;  /* 0x0000001207007c0c */ /* 0x000fe4000bf26070 */
[----:B------:R-:W0:Y:S11]  /*1a60*/  F2I.FTZ.U32.TRUNC.NTZ R7, R14 ;  /* 0x0000000e00077305 */ /* 0x000e36000021f000 */
[----:B------:R-:W-:-:S02]  /*1a70*/  @P1 IADD3 R12, PT, PT, R12, 0x1, RZ ;  /* 0x000000010c0c1810 */ /* 0x000fc40007ffe0ff */
[----:B------:R-:W-:Y:S01]  /*1a80*/  @!P2 LOP3.LUT R12, RZ, UR18, RZ, 0x33, !PT ;  /* 0x00000012ff0cac12 */ /* 0x000fe2000f8e33ff */
[----:B0-----:R-:W-:-:S03]  /*1a90*/  IMAD.MOV R15, RZ, RZ, -R7 ;  /* 0x000000ffff0f7224 */ /* 0x001fc600078e0a07 */
[----:B------:R-:W-:Y:S01]  /*1aa0*/  IADD3 R13, PT, PT, -R12, RZ, RZ ;  /* 0x000000ff0c0d7210 */ /* 0x000fe20007ffe1ff */
[----:B------:R-:W-:Y:S02]  /*1ab0*/  IMAD.IADD R12, R27, 0x1, R12 ;  /* 0x000000011b0c7824 */ /* 0x000fe400078e020c */
[----:B------:R-:W-:Y:S02]  /*1ac0*/  IMAD R15, R15, R8, RZ ;  /* 0x000000080f0f7224 */ /* 0x000fe400078e02ff */
[----:B------:R-:W-:Y:S01]  /*1ad0*/  IMAD R13, R13, UR18, R10 ;  /* 0x000000120d0d7c24 */ /* 0x000fe2000f8e020a */
[----:B------:R-:W-:Y:S01]  /*1ae0*/  ISETP.GE.AND P5, PT, R12, RZ, PT ;  /* 0x000000ff0c00720c */ /* 0x000fe20003fa6270 */
[----:B------:R-:W-:Y:S01]  /*1af0*/  IMAD.HI.U32 R6, R7, R15, R6 ;  /* 0x0000000f07067227 */ /* 0x000fe200078e0006 */
[----:B------:R-:W-:Y:S02]  /*1b00*/  IABS R7, R21 ;  /* 0x0000001500077213 */ /* 0x000fe40000000000 */
[----:B------:R-:W-:-:S02]  /*1b10*/  IABS R15, R12 ;  /* 0x0000000c000f7213 */ /* 0x000fc40000000000 */
[----:B------:R-:W-:Y:S02]  /*1b20*/  IADD3 R26, PT, PT, R26, R13, RZ ;  /* 0x0000000d1a1a7210 */ /* 0x000fe40007ffe0ff */
[----:B------:R-:W-:Y:S01]  /*1b30*/  IADD3 R16, PT, PT, RZ, -R7, RZ ;  /* 0x80000007ff107210 */ /* 0x000fe20007ffe0ff */
[----:B------:R-:W-:Y:S01]  /*1b40*/  IMAD.HI.U32 R10, R6, R15, RZ ;  /* 0x0000000f060a7227 */ /* 0x000fe200078e00ff */
[----:B------:R-:W-:Y:S02]  /*1b50*/  IABS R14, R26 ;  /* 0x0000001a000e7213 */ /* 0x000fe40000000000 */
[----:B------:R-:W-:Y:S01]  /*1b60*/  ISETP.GE.AND P3, PT, R26, RZ, PT ;  /* 0x000000ff1a00720c */ /* 0x000fe20003f66270 */
[----:B------:R-:W-:Y:S02]  /*1b70*/  IMAD R15, R10, R16, R15 ;  /* 0x000000100a0f7224 */ /* 0x000fe400078e020f */
[----:B------:R-:W-:-:S03]  /*1b80*/  IMAD.HI.U32 R7, R6, R14, RZ ;  /* 0x0000000e06077227 */ /* 0x000fc600078e00ff */
[----:B------:R-:W-:Y:S01]  /*1b90*/  ISETP.GT.U32.AND P2, PT, R8, R15, PT ;  /* 0x0000000f0800720c */ /* 0x000fe20003f44070 */
[----:B------:R-:W-:-:S04]  /*1ba0*/  IMAD.HI.U32 R6, R6, R17, RZ ;  /* 0x0000001106067227 */ /* 0x000fc800078e00ff */
[-C--:B------:R-:W-:Y:S02]  /*1bb0*/  IMAD R13, R7, R16.reuse, R14 ;  /* 0x00000010070d7224 */ /* 0x080fe400078e020e */
[----:B------:R-:W-:-:S03]  /*1bc0*/  IMAD R7, R6, R16, R17 ;  /* 0x0000001006077224 */ /* 0x000fc600078e0211 */
[C---:B------:R-:W-:Y:S02]  /*1bd0*/  ISETP.GT.U32.AND P1, PT, R8.reuse, R13, PT ;  /* 0x0000000d0800720c */ /* 0x040fe40003f24070 */
[----:B------:R-:W-:Y:S01]  /*1be0*/  ISETP.GT.U32.AND P0, PT, R8, R7, PT ;  /* 0x000000070800720c */ /* 0x000fe20003f04070 */
[----:B------:R-:W-:-:S05]  /*1bf0*/  @!P2 IMAD.IADD R15, R15, 0x1, -R8 ;  /* 0x000000010f0fa824 */ /* 0x000fca00078e0a08 */
[----:B------:R-:W-:-:S05]  /*1c00*/  ISETP.GT.U32.AND P4, PT, R8, R15, PT ;  /* 0x0000000f0800720c */ /* 0x000fca0003f84070 */
[-C--:B------:R-:W-:Y:S02]  /*1c10*/  @!P1 IADD3 R13, PT, PT, R13, -R8.reuse, RZ ;  /* 0x800000080d0d9210 */ /* 0x080fe40007ffe0ff */
[----:B------:R-:W-:Y:S01]  /*1c20*/  @!P0 IMAD.IADD R7, R7, 0x1, -R8 ;  /* 0x0000000107078824 */ /* 0x000fe200078e0a08 */
[----:B------:R-:W-:Y:S02]  /*1c30*/  ISETP.GE.AND P1, PT, R11, RZ, PT ;  /* 0x000000ff0b00720c */ /* 0x000fe40003f26270 */
[C---:B------:R-:W-:Y:S01]  /*1c40*/  ISETP.GT.U32.AND P2, PT, R8.reuse, R13, PT ;  /* 0x0000000d0800720c */ /* 0x040fe20003f44070 */
[----:B------:R-:W0:Y:S01]  /*1c50*/  LDC.64 R10, c[0x0][0x3a8] ;  /* 0x0000ea00ff0a7b82 */ /* 0x000e220000000a00 */
[----:B------:R-:W-:Y:S02]  /*1c60*/  ISETP.GT.U32.AND P0, PT, R8, R7, PT ;  /* 0x000000070800720c */ /* 0x000fe40003f04070 */
[----:B------:R-:W-:-:S05]  /*1c70*/  @!P4 IADD3 R15, PT, PT, R15, -R8, RZ ;  /* 0x800000080f0fc210 */ /* 0x000fca0007ffe0ff */
[----:B------:R-:W-:-:S04]  /*1c80*/  IMAD.MOV.U32 R17, RZ, RZ, R15 ;  /* 0x000000ffff117224 */ /* 0x000fc800078e000f */
[----:B------:R-:W-:Y:S01]  /*1c90*/  @!P2 IMAD.IADD R13, R13, 0x1, -R8 ;  /* 0x000000010d0da824 */ /* 0x000fe200078e0a08 */
[----:B------:R-:W-:Y:S02]  /*1ca0*/  @!P5 IADD3 R17, PT, PT, -R17, RZ, RZ ;  /* 0x000000ff1111d210 */ /* 0x000fe40007ffe1ff */
[----:B------:R-:W-:Y:S01]  /*1cb0*/  @!P0 IADD3 R7, PT, PT, R7, -R8, RZ ;  /* 0x8000000807078210 */ /* 0x000fe20007ffe0ff */
[----:B------:R-:W-:Y:S01]  /*1cc0*/  @!P3 IMAD.MOV R13, RZ, RZ, -R13 ;  /* 0x000000ffff0db224 */ /* 0x000fe200078e0a0d */
[----:B------:R-:W-:Y:S02]  /*1cd0*/  ISETP.NE.AND P0, PT, R21, RZ, PT ;  /* 0x000000ff1500720c */ /* 0x000fe40003f05270 */
[----:B------:R-:W-:Y:S02]  /*1ce0*/  MOV R15, R7 ;  /* 0x00000007000f7202 */ /* 0x000fe40000000f00 */
[C---:B------:R-:W-:Y:S01]  /*1cf0*/  SEL R17, R0.reuse, R17, !P0 ;  /* 0x0000001100117207 */ /* 0x040fe20004000000 */
[----:B------:R-:W1:Y:S01]  /*1d00*/  LDC.64 R6, c[0x0][0x3b0] ;  /* 0x0000ec00ff067b82 */ /* 0x000e620000000a00 */
[----:B------:R-:W-:Y:S01]  /*1d10*/  SEL R14, R0, R13, !P0 ;  /* 0x0000000d000e7207 */ /* 0x000fe20004000000 */
[----:B------:R-:W-:Y:S01]  /*1d20*/  @!P1 IMAD.MOV R15, RZ, RZ, -R15 ;  /* 0x000000ffff0f9224 */ /* 0x000fe200078e0a0f */
[----:B------:R-:W-:Y:S01]  /*1d30*/  SHF.R.S32.HI R16, RZ, 0x1f, R17 ;  /* 0x0000001fff107819 */ /* 0x000fe20000011411 */
[----:B0-----:R-:W-:Y:S01]  /*1d40*/  IMAD.WIDE R10, R9, 0x4, R10 ;  /* 0x00000004090a7825 */ /* 0x001fe200078e020a */
[----:B------:R-:W-:-:S02]  /*1d50*/  SHF.R.S32.HI R8, RZ, 0x1f, R14 ;  /* 0x0000001fff087819 */ /* 0x000fc4000001140e */
[----:B------:R-:W-:Y:S01]  /*1d60*/  SEL R0, R0, R15, !P0 ;  /* 0x0000000f00007207 */ /* 0x000fe20004000000 */
[----:B------:R-:W0:Y:S01]  /*1d70*/  LDC.64 R12, c[0x0][0x380] ;  /* 0x0000e000ff0c7b82 */ /* 0x000e220000000a00 */
[-C--:B------:R-:W-:Y:S01]  /*1d80*/  LOP3.LUT R16, R16, R21.reuse, RZ, 0xc0, !PT ;  /* 0x0000001510107212 */ /* 0x080fe200078ec0ff */
[----:B------:R-:W2:Y:S01]  /*1d90*/  LDG.E R11, desc[UR10][R10.64] ;  /* 0x0000000a0a0b7981 */ /* 0x000ea2000c1e1900 */
[-C--:B------:R-:W-:Y:S02]  /*1da0*/  LOP3.LUT R15, R8, R21.reuse, RZ, 0xc0, !PT ;  /* 0x00000015080f7212 */ /* 0x080fe400078ec0ff */
[----:B------:R-:W-:Y:S02]  /*1db0*/  SHF.R.S32.HI R8, RZ, 0x1f, R0 ;  /* 0x0000001fff087819 */ /* 0x000fe40000011400 */
[----:B------:R-:W-:Y:S01]  /*1dc0*/  IADD3 R16, PT, PT, R17, R16, RZ ;  /* 0x0000001011107210 */ /* 0x000fe20007ffe0ff */
[----:B------:R-:W-:Y:S01]  /*1dd0*/  IMAD.IADD R17, R14, 0x1, R15 ;  /* 0x000000010e117824 */ /* 0x000fe200078e020f */
[----:B------:R-:W-:-:S03]  /*1de0*/  LOP3.LUT R15, R8, R21, RZ, 0xc0, !PT ;  /* 0x00000015080f7212 */ /* 0x000fc600078ec0ff */
[----:B------:R-:W-:Y:S01]  /*1df0*/  IMAD R16, R16, UR18, R17 ;  /* 0x0000001210107c24 */ /* 0x000fe2000f8e0211 */
[----:B------:R-:W-:Y:S01]  /*1e00*/  IADD3 R15, PT, PT, R0, R15, RZ ;  /* 0x0000000f000f7210 */ /* 0x000fe20007ffe0ff */
[----:B-1----:R-:W-:-:S04]  /*1e10*/  IMAD.WIDE R6, R9, 0x4, R6 ;  /* 0x0000000409067825 */ /* 0x002fc800078e0206 */
[----:B------:R-:W-:Y:S02]  /*1e20*/  IMAD R21, R16, R21, R15 ;  /* 0x0000001510157224 */ /* 0x000fe400078e020f */
[----:B------:R-:W3:Y:S02]  /*1e30*/  LDG.E R7, desc[UR10][R6.64] ;  /* 0x0000000a06077981 */ /* 0x000ee4000c1e1900 */
[----:B0-----:R-:W-:-:S06]  /*1e40*/  IMAD.WIDE.U32 R12, R21, 0x8, R12 ;  /* 0x00000008150c7825 */ /* 0x001fcc00078e000c */
[----:B------:R-:W2:Y:S02]  /*1e50*/  LDG.E.64 R12, desc[UR10][R12.64] ;  /* 0x0000000a0c0c7981 */ /* 0x000ea4000c1e1b00 */
[-C--:B--2---:R-:W-:Y:S01]  /*1e60*/  FFMA R4, R11, R12.reuse, R4 ;  /* 0x0000000c0b047223 */ /* 0x084fe20000000004 */
[-C--:B---3--:R-:W-:Y:S01]  /*1e70*/  FFMA R2, R7, R12.reuse, R2 ;  /* 0x0000000c07027223 */ /* 0x088fe20000000002 */
[-C--:B------:R-:W-:Y:S01]  /*1e80*/  FFMA R5, R11, R13.reuse, R5 ;  /* 0x0000000d0b057223 */ /* 0x080fe20000000005 */
[-C--:B------:R-:W-:Y:S01]  /*1e90*/  FFMA R3, R7, R13.reuse, R3 ;  /* 0x0000000d07037223 */ /* 0x080fe20000000003 */
[-C--:B------:R-:W-:Y:S01]  /*1ea0*/  FFMA R4, -RZ, R13.reuse, R4 ;  /* 0x0000000dff047223 */ /* 0x080fe20000000104 */
[----:B------:R-:W-:Y:S01]  /*1eb0*/  FFMA R2, -RZ, R13, R2 ;  /* 0x0000000dff027223 */ /* 0x000fe20000000102 */
[-C--:B------:R-:W-:Y:S01]  /*1ec0*/  FFMA R5, RZ, R12.reuse, R5 ;  /* 0x0000000cff057223 */ /* 0x080fe20000000005 */
[----:B------:R-:W-:-:S07]  /*1ed0*/  FFMA R3, RZ, R12, R3 ;  /* 0x0000000cff037223 */ /* 0x000fce0000000003 */
.L_x_28:
[----:B------:R-:W0:Y:S01]  /*1ee0*/  LDC.64 R8, c[0x0][0x388] ;  /* 0x0000e200ff087b82 */ /* 0x000e220000000a00 */
[C---:B------:R-:W-:Y:S01]  /*1ef0*/  IADD3 R0, PT, PT, R19.reuse, UR4, RZ ;  /* 0x0000000413007c10 */ /* 0x040fe2000fffe0ff */
[----:B------:R-:W-:-:S04]  /*1f00*/  IMAD R7, R19, R23, R18 ;  /* 0x0000001713077224 */ /* 0x000fc800078e0212 */
[----:B------:R-:W-:Y:S02]  /*1f10*/  IMAD R23, R0, R23, R18 ;  /* 0x0000001700177224 */ /* 0x000fe400078e0212 */
[----:B0-----:R-:W-:-:S04]  /*1f20*/  IMAD.WIDE.U32 R6, R7, 0x8, R8 ;  /* 0x0000000807067825 */ /* 0x001fc800078e0008 */
[----:B------:R-:W-:Y:S01]  /*1f30*/  IMAD.WIDE.U32 R8, R23, 0x8, R8 ;  /* 0x0000000817087825 */ /* 0x000fe200078e0008 */
[----:B------:R-:W-:Y:S04]  /*1f40*/  STG.E.64 desc[UR10][R6.64], R4 ;  /* 0x0000000406007986 */ /* 0x000fe8000c101b0a */
[----:B------:R-:W-:Y:S01]  /*1f50*/  STG.E.64 desc[UR10][R8.64], R2 ;  /* 0x0000000208007986 */ /* 0x000fe2000c101b0a */
[----:B------:R-:W-:Y:S05]  /*1f60*/  EXIT ;  /* 0x000000000000794d */ /* 0x000fea0003800000 */
.L_x_31:
        /* <DEDUP_REMOVED lines=9> */
.L_x_34:


//--------------------- .text._Z16_rhsCdgmmBatchediiiP6float2Pf --------------------------
	.section	.text._Z16_rhsCdgmmBatchediiiP6float2Pf,"ax",@progbits
	.align	128
        .global         _Z16_rhsCdgmmBatchediiiP6float2Pf
        .type           _Z16_rhsCdgmmBatchediiiP6float2Pf,@function
        .size           _Z16_rhsCdgmmBatchediiiP6float2Pf,(.L_x_35 - _Z16_rhsCdgmmBatchediiiP6float2Pf)
        .other          _Z16_rhsCdgmmBatchediiiP6float2Pf,@"STO_CUDA_ENTRY STV_DEFAULT"
_Z16_rhsCdgmmBatchediiiP6float2Pf:
.text._Z16_rhsCdgmmBatchediiiP6float2Pf:
[----:B------:R-:W-:Y:S01]  /*0000*/  LDC R1, c[0x0][0x37c] ;  /* 0x0000df00ff017b82 */ /* 0x000fe20000000800 */
[----:B------:R-:W0:Y:S07]  /*0010*/  S2R R2, SR_TID.Z ;  /* 0x0000000000027919 */ /* 0x000e2e0000002300 */
[----:B------:R-:W1:Y:S01]  /*0020*/  LDC R0, c[0x0][0x360] ;  /* 0x0000d800ff007b82 */ /* 0x000e620000000800 */
[----:B------:R-:W2:Y:S01]  /*0030*/  LDCU UR7, c[0x0][0x388] ;  /* 0x00007100ff0777ac */ /* 0x000ea20008000800 */
[----:B------:R-:W1:Y:S01]  /*0040*/  S2R R3, SR_TID.X ;  /* 0x0000000000037919 */ /* 0x000e620000002100 */
[----:B------:R-:W3:Y:S01]  /*0050*/  LDCU.64 UR8, c[0x0][0x380] ;  /* 0x00007000ff0877ac */ /* 0x000ee20008000a00 */
[----:B------:R-:W4:Y:S04]  /*0060*/  S2R R5, SR_TID.Y ;  /* 0x0000000000057919 */ /* 0x000f280000002200 */
[----:B------:R-:W4:Y:S08]  /*0070*/  LDC R6, c[0x0][0x364] ;  /* 0x0000d900ff067b82 */ /* 0x000f300000000800 */
[----:B------:R-:W0:Y:S08]  /*0080*/  S2UR UR6, SR_CTAID.Z ;  /* 0x00000000000679c3 */ /* 0x000e300000002700 */
[----:B------:R-:W0:Y:S08]  /*0090*/  LDC R7, c[0x0][0x368] ;  /* 0x0000da00ff077b82 */ /* 0x000e300000000800 */
[----:B------:R-:W1:Y:S08]  /*00a0*/  S2UR UR4, SR_CTAID.X ;  /* 0x00000000000479c3 */ /* 0x000e700000002500 */
[----:B------:R-:W4:Y:S01]  /*00b0*/  S2UR UR5, SR_CTAID.Y ;  /* 0x00000000000579c3 */ /* 0x000f220000002600 */
[----:B0-----:R-:W-:-:S05]  /*00c0*/  IMAD R7, R7, UR6, R2 ;  /* 0x0000000607077c24 */ /* 0x001fca000f8e0202 */
[----:B--2---:R-:W-:Y:S01]  /*00d0*/  ISETP.GE.AND P0, PT, R7, UR7, PT ;  /* 0x0000000707007c0c */ /* 0x004fe2000bf06270 */
[----:B-1----:R-:W-:-:S05]  /*00e0*/  IMAD R0, R0, UR4, R3 ;  /* 0x0000000400007c24 */ /* 0x002fca000f8e0203 */
[----:B---3--:R-:W-:Y:S01]  /*00f0*/  ISETP.GE.OR P0, PT, R0, UR8, P0 ;  /* 0x0000000800007c0c */ /* 0x008fe20008706670 */
[----:B----4-:R-:W-:-:S05]  /*0100*/  IMAD R6, R6, UR5, R5 ;  /* 0x0000000506067c24 */ /* 0x010fca000f8e0205 */
[----:B------:R-:W-:-:S13]  /*0110*/  ISETP.GE.OR P0, PT, R6, UR9, P0 ;  /* 0x0000000906007c0c */ /* 0x000fda0008706670 */
[----:B------:R-:W-:Y:S05]  /*0120*/  @P0 EXIT ;  /* 0x000000000000094d */ /* 0x000fea0003800000 */
[----:B------:R-:W0:Y:S01]  /*0130*/  LDC.64 R2, c[0x0][0x398] ;  /* 0x0000e600ff027b82 */ /* 0x000e220000000a00 */
[----:B------:R-:W1:Y:S01]  /*0140*/  LDCU.64 UR4, c[0x0][0x358] ;  /* 0x00006b00ff0477ac */ /* 0x000e620008000a00 */
[----:B------:R-:W-:-:S04]  /*0150*/  IMAD R7, R7, UR9, R6 ;  /* 0x0000000907077c24 */ /* 0x000fc8000f8e0206 */
[C---:B------:R-:W-:Y:S02]  /*0160*/  IMAD R9, R7.reuse, UR8, R0 ;  /* 0x0000000807097c24 */ /* 0x040fe4000f8e0200 */
[----:B------:R-:W2:Y:S01]  /*0170*/  LDC.64 R4, c[0x0][0x390] ;  /* 0x0000e400ff047b82 */ /* 0x000ea20000000a00 */
[----:B0-----:R-:W-:-:S06]  /*0180*/  IMAD.WIDE.U32 R2, R7, 0x4, R2 ;  /* 0x0000000407027825 */ /* 0x001fcc00078e0002 */
[----:B-1----:R-:W3:Y:S01]  /*0190*/  LDG.E R2, desc[UR4][R2.64] ;  /* 0x0000000402027981 */ /* 0x002ee2000c1e1900 */
[----:B--2---:R-:W-:-:S05]  /*01a0*/  IMAD.WIDE R4, R9, 0x8, R4 ;  /* 0x0000000809047825 */ /* 0x004fca00078e0204 */
[----:B------:R-:W3:Y:S02]  /*01b0*/  LDG.E.64 R6, desc[UR4][R4.64] ;  /* 0x0000000404067981 */ /* 0x000ee4000c1e1b00 */
[C---:B---3--:R-:W-:Y:S01]  /*01c0*/  FMUL R6, R2.reuse, R6 ;  /* 0x0000000602067220 */ /* 0x048fe20000400000 */
[----:B------:R-:W-:-:S05]  /*01d0*/  FMUL R7, R2, R7 ;  /* 0x0000000702077220 */ /* 0x000fca0000400000 */
[----:B------:R-:W-:Y:S01]  /*01e0*/  STG.E.64 desc[UR4][R4.64], R6 ;  /* 0x0000000604007986 */ /* 0x000fe2000c101b04 */
[----:B------:R-:W-:Y:S05]  /*01f0*/  EXIT ;  /* 0x000000000000794d */ /* 0x000fea0003800000 */
.L_x_32:
        /* <DEDUP_REMOVED lines=16> */
.L_x_35:


//--------------------- .nv.shared.reserved.0     --------------------------
	.section	.nv.shared.reserved.0,"aw",@nobits
	.weak		__nv_reservedSMEM_offset_0_alias
	.size		__nv_reservedSMEM_offset_0_alias, 0, 64
	.other		__nv_reservedSMEM_offset_0_alias,@"STO_CUDA_RESERVED_SHARED STV_DEFAULT"
__nv_reservedSMEM_offset_0_alias:
	.zero		0
	.zero		64


//--------------------- .nv.constant0._Z11_idwt3_axisP6float2S0_PjS1_jjPfS2_Pi --------------------------
	.section	.nv.constant0._Z11_idwt3_axisP6float2S0_PjS1_jjPfS2_Pi,"a",@progbits
	.sectionflags	@""
	.align	4
.nv.constant0._Z11_idwt3_axisP6float2S0_PjS1_jjPfS2_Pi:
	.zero		960


//--------------------- .nv.constant0._Z10_dwt3_axisP6float2S0_PjS1_jjPfS2_Pi --------------------------
	.section	.nv.constant0._Z10_dwt3_axisP6float2S0_PjS1_jjPfS2_Pi,"a",@progbits
	.sectionflags	@""
	.align	4
.nv.constant0._Z10_dwt3_axisP6float2S0_PjS1_jjPfS2_Pi:
	.zero		960


//--------------------- .nv.constant0._Z16_rhsCdgmmBatchediiiP6float2Pf --------------------------
	.section	.nv.constant0._Z16_rhsCdgmmBatchediiiP6float2Pf,"a",@progbits
	.sectionflags	@""
	.align	4
.nv.constant0._Z16_rhsCdgmmBatchediiiP6float2Pf:
	.zero		928


//--------------------- SYMBOLS --------------------------

	.type		.nv.reservedSmem.offset0,@object
	.size		.nv.reservedSmem.offset0,0x4
